//
// Generated by NVIDIA NVVM Compiler
//
// Compiler Build ID: CL-36424714
// Cuda compilation tools, release 13.0, V13.0.88
// Based on NVVM 20.0.0
//

.version 9.0
.target sm_100
.address_size 64

	// .globl	_Z13calcDistancesPdS_S_ii
.func  (.param .b64 func_retval0) __internal_accurate_pow
(
	.param .b64 __internal_accurate_pow_param_0
)
;
.extern .shared .align 16 .b8 s_labels[];

.visible .entry _Z13calcDistancesPdS_S_ii(
	.param .u64 .ptr .align 1 _Z13calcDistancesPdS_S_ii_param_0,
	.param .u64 .ptr .align 1 _Z13calcDistancesPdS_S_ii_param_1,
	.param .u64 .ptr .align 1 _Z13calcDistancesPdS_S_ii_param_2,
	.param .u32 _Z13calcDistancesPdS_S_ii_param_3,
	.param .u32 _Z13calcDistancesPdS_S_ii_param_4
)
{
	.reg .pred 	%p<60>;
	.reg .b32 	%r<81>;
	.reg .b64 	%rd<39>;
	.reg .b64 	%fd<112>;

	ld.param.u64 	%rd19, [_Z13calcDistancesPdS_S_ii_param_1];
	ld.param.u64 	%rd18, [_Z13calcDistancesPdS_S_ii_param_2];
	ld.param.u32 	%r21, [_Z13calcDistancesPdS_S_ii_param_3];
	cvta.to.global.u64 	%rd1, %rd18;
	cvta.to.global.u64 	%rd2, %rd19;
	mov.u32 	%r1, %ctaid.x;
	mul.lo.s32 	%r23, %r21, %r1;
	cvt.u64.u32 	%rd3, %r23;
	mov.u32 	%r2, %tid.x;
	mul.lo.s32 	%r24, %r21, %r2;
	cvt.u64.u32 	%rd4, %r24;
	setp.lt.s32 	%p2, %r21, 1;
	mov.f64 	%fd111, 0d0000000000000000;
	@%p2 bra 	$L__BB0_32;
	ld.param.u32 	%r74, [_Z13calcDistancesPdS_S_ii_param_3];
	mov.f64 	%fd44, 0d4000000000000000;
	{
	.reg .b32 %temp; 
	mov.b64 	{%temp, %r3}, %fd44;
	}
	and.b32  	%r4, %r3, 2146435072;
	setp.eq.s32 	%p3, %r4, 1062207488;
	setp.lt.s32 	%p4, %r3, 0;
	selp.b32 	%r5, 0, 2146435072, %p4;
	and.b32  	%r26, %r3, 2147483647;
	setp.ne.s32 	%p5, %r26, 1071644672;
	and.pred  	%p1, %p3, %p5;
	or.b32  	%r6, %r5, -2147483648;
	and.b32  	%r7, %r74, 3;
	setp.lt.u32 	%p6, %r74, 4;
	mov.f64 	%fd111, 0d0000000000000000;
	mov.b32 	%r79, 0;
	@%p6 bra 	$L__BB0_24;
	ld.param.u32 	%r75, [_Z13calcDistancesPdS_S_ii_param_3];
	and.b32  	%r27, %r75, 2147483644;
	neg.s32 	%r78, %r27;
	shl.b64 	%rd20, %rd3, 3;
	add.s64 	%rd21, %rd20, %rd2;
	add.s64 	%rd36, %rd21, 16;
	shl.b64 	%rd22, %rd4, 3;
	add.s64 	%rd23, %rd22, %rd1;
	add.s64 	%rd35, %rd23, 16;
	mov.f64 	%fd111, 0d0000000000000000;
$L__BB0_3:
	setp.lt.s32 	%p7, %r3, 0;
	setp.eq.s32 	%p8, %r4, 1062207488;
	ld.global.f64 	%fd46, [%rd36+-16];
	ld.global.f64 	%fd47, [%rd35+-16];
	sub.f64 	%fd2, %fd46, %fd47;
	{
	.reg .b32 %temp; 
	mov.b64 	{%temp, %r10}, %fd2;
	}
	abs.f64 	%fd3, %fd2;
	{ // callseq 0, 0
	.param .b64 param0;
	st.param.f64 	[param0], %fd3;
	.param .b64 retval0;
	call.uni (retval0), 
	__internal_accurate_pow, 
	(
	param0
	);
	ld.param.f64 	%fd48, [retval0];
	} // callseq 0
	setp.lt.s32 	%p10, %r10, 0;
	neg.f64 	%fd50, %fd48;
	selp.f64 	%fd51, %fd50, %fd48, %p8;
	selp.f64 	%fd52, %fd51, %fd48, %p10;
	setp.eq.f64 	%p11, %fd2, 0d0000000000000000;
	selp.b32 	%r28, %r10, 0, %p8;
	or.b32  	%r29, %r28, 2146435072;
	selp.b32 	%r30, %r29, %r28, %p7;
	mov.b32 	%r31, 0;
	mov.b64 	%fd53, {%r31, %r30};
	selp.f64 	%fd103, %fd53, %fd52, %p11;
	add.f64 	%fd54, %fd2, 0d4000000000000000;
	{
	.reg .b32 %temp; 
	mov.b64 	{%temp, %r32}, %fd54;
	}
	and.b32  	%r33, %r32, 2146435072;
	setp.ne.s32 	%p12, %r33, 2146435072;
	@%p12 bra 	$L__BB0_8;
	setp.num.f64 	%p13, %fd2, %fd2;
	@%p13 bra 	$L__BB0_6;
	mov.f64 	%fd55, 0d4000000000000000;
	add.rn.f64 	%fd103, %fd2, %fd55;
	bra.uni 	$L__BB0_8;
$L__BB0_6:
	setp.neu.f64 	%p14, %fd3, 0d7FF0000000000000;
	@%p14 bra 	$L__BB0_8;
	selp.b32 	%r34, %r6, %r5, %p1;
	selp.b32 	%r35, %r34, %r5, %p10;
	mov.b32 	%r36, 0;
	mov.b64 	%fd103, {%r36, %r35};
$L__BB0_8:
	setp.eq.f64 	%p19, %fd2, 0d3FF0000000000000;
	selp.f64 	%fd56, 0d3FF0000000000000, %fd103, %p19;
	add.f64 	%fd8, %fd111, %fd56;
	ld.global.f64 	%fd57, [%rd36+-8];
	ld.global.f64 	%fd58, [%rd35+-8];
	sub.f64 	%fd9, %fd57, %fd58;
	{
	.reg .b32 %temp; 
	mov.b64 	{%temp, %r11}, %fd9;
	}
	abs.f64 	%fd10, %fd9;
	{ // callseq 1, 0
	.param .b64 param0;
	st.param.f64 	[param0], %fd10;
	.param .b64 retval0;
	call.uni (retval0), 
	__internal_accurate_pow, 
	(
	param0
	);
	ld.param.f64 	%fd59, [retval0];
	} // callseq 1
	setp.lt.s32 	%p20, %r11, 0;
	neg.f64 	%fd61, %fd59;
	selp.f64 	%fd62, %fd61, %fd59, %p8;
	selp.f64 	%fd63, %fd62, %fd59, %p20;
	setp.eq.f64 	%p21, %fd9, 0d0000000000000000;
	selp.b32 	%r37, %r11, 0, %p8;
	or.b32  	%r38, %r37, 2146435072;
	selp.b32 	%r39, %r38, %r37, %p7;
	mov.b32 	%r40, 0;
	mov.b64 	%fd64, {%r40, %r39};
	selp.f64 	%fd104, %fd64, %fd63, %p21;
	add.f64 	%fd65, %fd9, 0d4000000000000000;
	{
	.reg .b32 %temp; 
	mov.b64 	{%temp, %r41}, %fd65;
	}
	and.b32  	%r42, %r41, 2146435072;
	setp.ne.s32 	%p22, %r42, 2146435072;
	@%p22 bra 	$L__BB0_13;
	setp.nan.f64 	%p23, %fd9, %fd9;
	@%p23 bra 	$L__BB0_12;
	setp.neu.f64 	%p24, %fd10, 0d7FF0000000000000;
	@%p24 bra 	$L__BB0_13;
	selp.b32 	%r43, %r6, %r5, %p1;
	selp.b32 	%r44, %r43, %r5, %p20;
	mov.b32 	%r45, 0;
	mov.b64 	%fd104, {%r45, %r44};
	bra.uni 	$L__BB0_13;
$L__BB0_12:
	mov.f64 	%fd66, 0d4000000000000000;
	add.rn.f64 	%fd104, %fd9, %fd66;
$L__BB0_13:
	setp.eq.f64 	%p29, %fd9, 0d3FF0000000000000;
	selp.f64 	%fd67, 0d3FF0000000000000, %fd104, %p29;
	add.f64 	%fd15, %fd8, %fd67;
	ld.global.f64 	%fd68, [%rd36];
	ld.global.f64 	%fd69, [%rd35];
	sub.f64 	%fd16, %fd68, %fd69;
	{
	.reg .b32 %temp; 
	mov.b64 	{%temp, %r12}, %fd16;
	}
	abs.f64 	%fd17, %fd16;
	{ // callseq 2, 0
	.param .b64 param0;
	st.param.f64 	[param0], %fd17;
	.param .b64 retval0;
	call.uni (retval0), 
	__internal_accurate_pow, 
	(
	param0
	);
	ld.param.f64 	%fd70, [retval0];
	} // callseq 2
	setp.lt.s32 	%p30, %r12, 0;
	neg.f64 	%fd72, %fd70;
	selp.f64 	%fd73, %fd72, %fd70, %p8;
	selp.f64 	%fd74, %fd73, %fd70, %p30;
	setp.eq.f64 	%p31, %fd16, 0d0000000000000000;
	selp.b32 	%r46, %r12, 0, %p8;
	or.b32  	%r47, %r46, 2146435072;
	selp.b32 	%r48, %r47, %r46, %p7;
	mov.b32 	%r49, 0;
	mov.b64 	%fd75, {%r49, %r48};
	selp.f64 	%fd105, %fd75, %fd74, %p31;
	add.f64 	%fd76, %fd16, 0d4000000000000000;
	{
	.reg .b32 %temp; 
	mov.b64 	{%temp, %r50}, %fd76;
	}
	and.b32  	%r51, %r50, 2146435072;
	setp.ne.s32 	%p32, %r51, 2146435072;
	@%p32 bra 	$L__BB0_18;
	setp.nan.f64 	%p33, %fd16, %fd16;
	@%p33 bra 	$L__BB0_17;
	setp.neu.f64 	%p34, %fd17, 0d7FF0000000000000;
	@%p34 bra 	$L__BB0_18;
	selp.b32 	%r52, %r6, %r5, %p1;
	selp.b32 	%r53, %r52, %r5, %p30;
	mov.b32 	%r54, 0;
	mov.b64 	%fd105, {%r54, %r53};
	bra.uni 	$L__BB0_18;
$L__BB0_17:
	mov.f64 	%fd77, 0d4000000000000000;
	add.rn.f64 	%fd105, %fd16, %fd77;
$L__BB0_18:
	setp.eq.f64 	%p39, %fd16, 0d3FF0000000000000;
	selp.f64 	%fd78, 0d3FF0000000000000, %fd105, %p39;
	add.f64 	%fd22, %fd15, %fd78;
	ld.global.f64 	%fd79, [%rd36+8];
	ld.global.f64 	%fd80, [%rd35+8];
	sub.f64 	%fd23, %fd79, %fd80;
	{
	.reg .b32 %temp; 
	mov.b64 	{%temp, %r13}, %fd23;
	}
	abs.f64 	%fd24, %fd23;
	{ // callseq 3, 0
	.param .b64 param0;
	st.param.f64 	[param0], %fd24;
	.param .b64 retval0;
	call.uni (retval0), 
	__internal_accurate_pow, 
	(
	param0
	);
	ld.param.f64 	%fd81, [retval0];
	} // callseq 3
	setp.lt.s32 	%p40, %r13, 0;
	neg.f64 	%fd83, %fd81;
	selp.f64 	%fd84, %fd83, %fd81, %p8;
	selp.f64 	%fd85, %fd84, %fd81, %p40;
	setp.eq.f64 	%p41, %fd23, 0d0000000000000000;
	selp.b32 	%r55, %r13, 0, %p8;
	or.b32  	%r56, %r55, 2146435072;
	selp.b32 	%r57, %r56, %r55, %p7;
	mov.b32 	%r58, 0;
	mov.b64 	%fd86, {%r58, %r57};
	selp.f64 	%fd106, %fd86, %fd85, %p41;
	add.f64 	%fd87, %fd23, 0d4000000000000000;
	{
	.reg .b32 %temp; 
	mov.b64 	{%temp, %r59}, %fd87;
	}
	and.b32  	%r60, %r59, 2146435072;
	setp.ne.s32 	%p42, %r60, 2146435072;
	@%p42 bra 	$L__BB0_23;
	setp.nan.f64 	%p43, %fd23, %fd23;
	@%p43 bra 	$L__BB0_22;
	setp.neu.f64 	%p44, %fd24, 0d7FF0000000000000;
	@%p44 bra 	$L__BB0_23;
	selp.b32 	%r61, %r6, %r5, %p1;
	selp.b32 	%r62, %r61, %r5, %p40;
	mov.b32 	%r63, 0;
	mov.b64 	%fd106, {%r63, %r62};
	bra.uni 	$L__BB0_23;
$L__BB0_22:
	mov.f64 	%fd88, 0d4000000000000000;
	add.rn.f64 	%fd106, %fd23, %fd88;
$L__BB0_23:
	ld.param.u32 	%r76, [_Z13calcDistancesPdS_S_ii_param_3];
	and.b32  	%r79, %r76, 2147483644;
	setp.eq.f64 	%p46, %fd23, 0d3FF0000000000000;
	selp.f64 	%fd89, 0d3FF0000000000000, %fd106, %p46;
	add.f64 	%fd111, %fd22, %fd89;
	add.s32 	%r78, %r78, 4;
	add.s64 	%rd36, %rd36, 32;
	add.s64 	%rd35, %rd35, 32;
	setp.ne.s32 	%p47, %r78, 0;
	@%p47 bra 	$L__BB0_3;
$L__BB0_24:
	setp.eq.s32 	%p48, %r7, 0;
	@%p48 bra 	$L__BB0_32;
	ld.param.u64 	%rd34, [_Z13calcDistancesPdS_S_ii_param_2];
	cvt.u64.u32 	%rd24, %r79;
	add.s64 	%rd25, %rd24, %rd4;
	shl.b64 	%rd26, %rd25, 3;
	cvta.to.global.u64 	%rd27, %rd34;
	add.s64 	%rd38, %rd27, %rd26;
	add.s64 	%rd28, %rd24, %rd3;
	shl.b64 	%rd29, %rd28, 3;
	add.s64 	%rd37, %rd2, %rd29;
	neg.s32 	%r80, %r7;
	selp.b32 	%r70, %r6, %r5, %p1;
$L__BB0_26:
	.pragma "nounroll";
	setp.lt.s32 	%p49, %r3, 0;
	setp.eq.s32 	%p50, %r4, 1062207488;
	ld.global.f64 	%fd90, [%rd37];
	ld.global.f64 	%fd91, [%rd38];
	sub.f64 	%fd33, %fd90, %fd91;
	{
	.reg .b32 %temp; 
	mov.b64 	{%temp, %r19}, %fd33;
	}
	abs.f64 	%fd34, %fd33;
	{ // callseq 4, 0
	.param .b64 param0;
	st.param.f64 	[param0], %fd34;
	.param .b64 retval0;
	call.uni (retval0), 
	__internal_accurate_pow, 
	(
	param0
	);
	ld.param.f64 	%fd92, [retval0];
	} // callseq 4
	setp.lt.s32 	%p52, %r19, 0;
	neg.f64 	%fd94, %fd92;
	selp.f64 	%fd95, %fd94, %fd92, %p50;
	selp.f64 	%fd96, %fd95, %fd92, %p52;
	setp.eq.f64 	%p53, %fd33, 0d0000000000000000;
	selp.b32 	%r64, %r19, 0, %p50;
	or.b32  	%r65, %r64, 2146435072;
	selp.b32 	%r66, %r65, %r64, %p49;
	mov.b32 	%r67, 0;
	mov.b64 	%fd97, {%r67, %r66};
	selp.f64 	%fd110, %fd97, %fd96, %p53;
	add.f64 	%fd98, %fd33, 0d4000000000000000;
	{
	.reg .b32 %temp; 
	mov.b64 	{%temp, %r68}, %fd98;
	}
	and.b32  	%r69, %r68, 2146435072;
	setp.ne.s32 	%p54, %r69, 2146435072;
	@%p54 bra 	$L__BB0_31;
	setp.nan.f64 	%p55, %fd33, %fd33;
	@%p55 bra 	$L__BB0_30;
	setp.neu.f64 	%p56, %fd34, 0d7FF0000000000000;
	@%p56 bra 	$L__BB0_31;
	setp.lt.s32 	%p57, %r19, 0;
	selp.b32 	%r71, %r70, %r5, %p57;
	mov.b32 	%r72, 0;
	mov.b64 	%fd110, {%r72, %r71};
	bra.uni 	$L__BB0_31;
$L__BB0_30:
	mov.f64 	%fd99, 0d4000000000000000;
	add.rn.f64 	%fd110, %fd33, %fd99;
$L__BB0_31:
	setp.eq.f64 	%p58, %fd33, 0d3FF0000000000000;
	selp.f64 	%fd100, 0d3FF0000000000000, %fd110, %p58;
	add.f64 	%fd111, %fd111, %fd100;
	add.s64 	%rd38, %rd38, 8;
	add.s64 	%rd37, %rd37, 8;
	add.s32 	%r80, %r80, 1;
	setp.ne.s32 	%p59, %r80, 0;
	@%p59 bra 	$L__BB0_26;
$L__BB0_32:
	ld.param.u32 	%r77, [_Z13calcDistancesPdS_S_ii_param_4];
	ld.param.u64 	%rd33, [_Z13calcDistancesPdS_S_ii_param_0];
	cvta.to.global.u64 	%rd30, %rd33;
	sqrt.rn.f64 	%fd101, %fd111;
	mad.lo.s32 	%r73, %r77, %r1, %r2;
	mul.wide.u32 	%rd31, %r73, 8;
	add.s64 	%rd32, %rd30, %rd31;
	st.global.f64 	[%rd32], %fd101;
	ret;

}
	// .globl	_Z12updateLabelsPiPdii
.visible .entry _Z12updateLabelsPiPdii(
	.param .u64 .ptr .align 1 _Z12updateLabelsPiPdii_param_0,
	.param .u64 .ptr .align 1 _Z12updateLabelsPiPdii_param_1,
	.param .u32 _Z12updateLabelsPiPdii_param_2,
	.param .u32 _Z12updateLabelsPiPdii_param_3
)
{
	.reg .pred 	%p<40>;
	.reg .b32 	%r<110>;
	.reg .b64 	%rd<29>;
	.reg .b64 	%fd<71>;

	ld.param.u64 	%rd9, [_Z12updateLabelsPiPdii_param_0];
	ld.param.u64 	%rd10, [_Z12updateLabelsPiPdii_param_1];
	ld.param.u32 	%r31, [_Z12updateLabelsPiPdii_param_2];
	ld.param.u32 	%r32, [_Z12updateLabelsPiPdii_param_3];
	mov.u32 	%r33, %ctaid.x;
	mov.u32 	%r34, %ntid.x;
	mov.u32 	%r35, %tid.x;
	mad.lo.s32 	%r1, %r33, %r34, %r35;
	setp.ge.s32 	%p1, %r1, %r32;
	@%p1 bra 	$L__BB1_15;
	cvta.to.global.u64 	%rd1, %rd10;
	mul.lo.s32 	%r37, %r31, %r1;
	cvt.s64.s32 	%rd2, %r37;
	setp.lt.s32 	%p2, %r31, 1;
	mov.b32 	%r109, -1;
	@%p2 bra 	$L__BB1_14;
	and.b32  	%r2, %r31, 15;
	setp.lt.u32 	%p3, %r31, 16;
	mov.f64 	%fd67, 0d7FEFFFFFFFFFFFFF;
	mov.b32 	%r109, -1;
	mov.b32 	%r101, 0;
	@%p3 bra 	$L__BB1_5;
	and.b32  	%r101, %r31, 2147483632;
	shl.b64 	%rd11, %rd2, 3;
	add.s64 	%rd12, %rd11, %rd1;
	add.s64 	%rd27, %rd12, 64;
	mov.f64 	%fd67, 0d7FEFFFFFFFFFFFFF;
	mov.b32 	%r109, -1;
	mov.b32 	%r95, 0;
$L__BB1_4:
	.pragma "nounroll";
	ld.global.f64 	%fd12, [%rd27+-64];
	setp.lt.f64 	%p4, %fd12, %fd67;
	selp.f64 	%fd13, %fd12, %fd67, %p4;
	selp.b32 	%r43, %r95, %r109, %p4;
	ld.global.f64 	%fd14, [%rd27+-56];
	setp.lt.f64 	%p5, %fd14, %fd13;
	selp.f64 	%fd15, %fd14, %fd13, %p5;
	add.s32 	%r44, %r95, 1;
	selp.b32 	%r45, %r44, %r43, %p5;
	ld.global.f64 	%fd16, [%rd27+-48];
	setp.lt.f64 	%p6, %fd16, %fd15;
	selp.f64 	%fd17, %fd16, %fd15, %p6;
	add.s32 	%r46, %r95, 2;
	selp.b32 	%r47, %r46, %r45, %p6;
	ld.global.f64 	%fd18, [%rd27+-40];
	setp.lt.f64 	%p7, %fd18, %fd17;
	selp.f64 	%fd19, %fd18, %fd17, %p7;
	add.s32 	%r48, %r95, 3;
	selp.b32 	%r49, %r48, %r47, %p7;
	ld.global.f64 	%fd20, [%rd27+-32];
	setp.lt.f64 	%p8, %fd20, %fd19;
	selp.f64 	%fd21, %fd20, %fd19, %p8;
	add.s32 	%r50, %r95, 4;
	selp.b32 	%r51, %r50, %r49, %p8;
	ld.global.f64 	%fd22, [%rd27+-24];
	setp.lt.f64 	%p9, %fd22, %fd21;
	selp.f64 	%fd23, %fd22, %fd21, %p9;
	add.s32 	%r52, %r95, 5;
	selp.b32 	%r53, %r52, %r51, %p9;
	ld.global.f64 	%fd24, [%rd27+-16];
	setp.lt.f64 	%p10, %fd24, %fd23;
	selp.f64 	%fd25, %fd24, %fd23, %p10;
	add.s32 	%r54, %r95, 6;
	selp.b32 	%r55, %r54, %r53, %p10;
	ld.global.f64 	%fd26, [%rd27+-8];
	setp.lt.f64 	%p11, %fd26, %fd25;
	selp.f64 	%fd27, %fd26, %fd25, %p11;
	add.s32 	%r56, %r95, 7;
	selp.b32 	%r57, %r56, %r55, %p11;
	ld.global.f64 	%fd28, [%rd27];
	setp.lt.f64 	%p12, %fd28, %fd27;
	selp.f64 	%fd29, %fd28, %fd27, %p12;
	add.s32 	%r58, %r95, 8;
	selp.b32 	%r59, %r58, %r57, %p12;
	ld.global.f64 	%fd30, [%rd27+8];
	setp.lt.f64 	%p13, %fd30, %fd29;
	selp.f64 	%fd31, %fd30, %fd29, %p13;
	add.s32 	%r60, %r95, 9;
	selp.b32 	%r61, %r60, %r59, %p13;
	ld.global.f64 	%fd32, [%rd27+16];
	setp.lt.f64 	%p14, %fd32, %fd31;
	selp.f64 	%fd33, %fd32, %fd31, %p14;
	add.s32 	%r62, %r95, 10;
	selp.b32 	%r63, %r62, %r61, %p14;
	ld.global.f64 	%fd34, [%rd27+24];
	setp.lt.f64 	%p15, %fd34, %fd33;
	selp.f64 	%fd35, %fd34, %fd33, %p15;
	add.s32 	%r64, %r95, 11;
	selp.b32 	%r65, %r64, %r63, %p15;
	ld.global.f64 	%fd36, [%rd27+32];
	setp.lt.f64 	%p16, %fd36, %fd35;
	selp.f64 	%fd37, %fd36, %fd35, %p16;
	add.s32 	%r66, %r95, 12;
	selp.b32 	%r67, %r66, %r65, %p16;
	ld.global.f64 	%fd38, [%rd27+40];
	setp.lt.f64 	%p17, %fd38, %fd37;
	selp.f64 	%fd39, %fd38, %fd37, %p17;
	add.s32 	%r68, %r95, 13;
	selp.b32 	%r69, %r68, %r67, %p17;
	ld.global.f64 	%fd40, [%rd27+48];
	setp.lt.f64 	%p18, %fd40, %fd39;
	selp.f64 	%fd41, %fd40, %fd39, %p18;
	add.s32 	%r70, %r95, 14;
	selp.b32 	%r71, %r70, %r69, %p18;
	ld.global.f64 	%fd42, [%rd27+56];
	setp.lt.f64 	%p19, %fd42, %fd41;
	selp.f64 	%fd67, %fd42, %fd41, %p19;
	add.s32 	%r72, %r95, 15;
	selp.b32 	%r109, %r72, %r71, %p19;
	add.s64 	%rd27, %rd27, 128;
	add.s32 	%r95, %r95, 16;
	setp.ne.s32 	%p20, %r95, %r101;
	@%p20 bra 	$L__BB1_4;
$L__BB1_5:
	setp.eq.s32 	%p21, %r2, 0;
	@%p21 bra 	$L__BB1_14;
	and.b32  	%r11, %r31, 7;
	setp.lt.u32 	%p22, %r2, 8;
	@%p22 bra 	$L__BB1_8;
	cvt.u64.u32 	%rd13, %r101;
	add.s64 	%rd14, %rd13, %rd2;
	shl.b64 	%rd15, %rd14, 3;
	add.s64 	%rd16, %rd1, %rd15;
	ld.global.f64 	%fd43, [%rd16];
	setp.lt.f64 	%p23, %fd43, %fd67;
	selp.f64 	%fd44, %fd43, %fd67, %p23;
	selp.b32 	%r74, %r101, %r109, %p23;
	add.s32 	%r75, %r101, 1;
	ld.global.f64 	%fd45, [%rd16+8];
	setp.lt.f64 	%p24, %fd45, %fd44;
	selp.f64 	%fd46, %fd45, %fd44, %p24;
	selp.b32 	%r76, %r75, %r74, %p24;
	add.s32 	%r77, %r101, 2;
	ld.global.f64 	%fd47, [%rd16+16];
	setp.lt.f64 	%p25, %fd47, %fd46;
	selp.f64 	%fd48, %fd47, %fd46, %p25;
	selp.b32 	%r78, %r77, %r76, %p25;
	add.s32 	%r79, %r101, 3;
	ld.global.f64 	%fd49, [%rd16+24];
	setp.lt.f64 	%p26, %fd49, %fd48;
	selp.f64 	%fd50, %fd49, %fd48, %p26;
	selp.b32 	%r80, %r79, %r78, %p26;
	add.s32 	%r81, %r101, 4;
	ld.global.f64 	%fd51, [%rd16+32];
	setp.lt.f64 	%p27, %fd51, %fd50;
	selp.f64 	%fd52, %fd51, %fd50, %p27;
	selp.b32 	%r82, %r81, %r80, %p27;
	add.s32 	%r83, %r101, 5;
	ld.global.f64 	%fd53, [%rd16+40];
	setp.lt.f64 	%p28, %fd53, %fd52;
	selp.f64 	%fd54, %fd53, %fd52, %p28;
	selp.b32 	%r84, %r83, %r82, %p28;
	add.s32 	%r85, %r101, 6;
	ld.global.f64 	%fd55, [%rd16+48];
	setp.lt.f64 	%p29, %fd55, %fd54;
	selp.f64 	%fd56, %fd55, %fd54, %p29;
	selp.b32 	%r86, %r85, %r84, %p29;
	add.s32 	%r87, %r101, 7;
	ld.global.f64 	%fd57, [%rd16+56];
	setp.lt.f64 	%p30, %fd57, %fd56;
	selp.f64 	%fd67, %fd57, %fd56, %p30;
	selp.b32 	%r109, %r87, %r86, %p30;
	add.s32 	%r101, %r101, 8;
$L__BB1_8:
	setp.eq.s32 	%p31, %r11, 0;
	@%p31 bra 	$L__BB1_14;
	and.b32  	%r17, %r31, 3;
	setp.lt.u32 	%p32, %r11, 4;
	@%p32 bra 	$L__BB1_11;
	cvt.u64.u32 	%rd17, %r101;
	add.s64 	%rd18, %rd17, %rd2;
	shl.b64 	%rd19, %rd18, 3;
	add.s64 	%rd20, %rd1, %rd19;
	ld.global.f64 	%fd58, [%rd20];
	setp.lt.f64 	%p33, %fd58, %fd67;
	selp.f64 	%fd59, %fd58, %fd67, %p33;
	selp.b32 	%r89, %r101, %r109, %p33;
	add.s32 	%r90, %r101, 1;
	ld.global.f64 	%fd60, [%rd20+8];
	setp.lt.f64 	%p34, %fd60, %fd59;
	selp.f64 	%fd61, %fd60, %fd59, %p34;
	selp.b32 	%r91, %r90, %r89, %p34;
	add.s32 	%r92, %r101, 2;
	ld.global.f64 	%fd62, [%rd20+16];
	setp.lt.f64 	%p35, %fd62, %fd61;
	selp.f64 	%fd63, %fd62, %fd61, %p35;
	selp.b32 	%r93, %r92, %r91, %p35;
	add.s32 	%r94, %r101, 3;
	ld.global.f64 	%fd64, [%rd20+24];
	setp.lt.f64 	%p36, %fd64, %fd63;
	selp.f64 	%fd67, %fd64, %fd63, %p36;
	selp.b32 	%r109, %r94, %r93, %p36;
	add.s32 	%r101, %r101, 4;
$L__BB1_11:
	setp.eq.s32 	%p37, %r17, 0;
	@%p37 bra 	$L__BB1_14;
	cvt.u64.u32 	%rd21, %r101;
	add.s64 	%rd22, %rd2, %rd21;
	shl.b64 	%rd23, %rd22, 3;
	add.s64 	%rd28, %rd1, %rd23;
	neg.s32 	%r106, %r17;
$L__BB1_13:
	.pragma "nounroll";
	ld.global.f64 	%fd65, [%rd28];
	setp.lt.f64 	%p38, %fd65, %fd67;
	selp.f64 	%fd67, %fd65, %fd67, %p38;
	selp.b32 	%r109, %r101, %r109, %p38;
	add.s32 	%r101, %r101, 1;
	add.s64 	%rd28, %rd28, 8;
	add.s32 	%r106, %r106, 1;
	setp.ne.s32 	%p39, %r106, 0;
	@%p39 bra 	$L__BB1_13;
$L__BB1_14:
	cvta.to.global.u64 	%rd24, %rd9;
	mul.wide.s32 	%rd25, %r1, 4;
	add.s64 	%rd26, %rd24, %rd25;
	st.global.u32 	[%rd26], %r109;
$L__BB1_15:
	ret;

}
	// .globl	_Z21sumPointsAcrossLabelsPiPdS0_i
.visible .entry _Z21sumPointsAcrossLabelsPiPdS0_i(
	.param .u64 .ptr .align 1 _Z21sumPointsAcrossLabelsPiPdS0_i_param_0,
	.param .u64 .ptr .align 1 _Z21sumPointsAcrossLabelsPiPdS0_i_param_1,
	.param .u64 .ptr .align 1 _Z21sumPointsAcrossLabelsPiPdS0_i_param_2,
	.param .u32 _Z21sumPointsAcrossLabelsPiPdS0_i_param_3
)
{
	.reg .pred 	%p<2>;
	.reg .b32 	%r<7>;
	.reg .b64 	%rd<18>;
	.reg .b64 	%fd<4>;

	ld.param.u64 	%rd5, [_Z21sumPointsAcrossLabelsPiPdS0_i_param_0];
	ld.param.u64 	%rd6, [_Z21sumPointsAcrossLabelsPiPdS0_i_param_1];
	ld.param.u64 	%rd7, [_Z21sumPointsAcrossLabelsPiPdS0_i_param_2];
	ld.param.u32 	%r1, [_Z21sumPointsAcrossLabelsPiPdS0_i_param_3];
	cvta.to.global.u64 	%rd8, %rd6;
	cvta.to.global.u64 	%rd9, %rd7;
	cvta.to.global.u64 	%rd10, %rd5;
	mov.u32 	%r2, %ctaid.x;
	mov.u32 	%r3, %tid.x;
	mul.wide.u32 	%rd11, %r2, 4;
	add.s64 	%rd12, %rd10, %rd11;
	ld.global.u32 	%r4, [%rd12];
	mad.lo.s32 	%r5, %r4, %r1, %r3;
	mul.wide.s32 	%rd13, %r5, 8;
	add.s64 	%rd1, %rd8, %rd13;
	mad.lo.s32 	%r6, %r1, %r2, %r3;
	mul.wide.s32 	%rd14, %r6, 8;
	add.s64 	%rd15, %rd9, %rd14;
	ld.global.f64 	%fd1, [%rd15];
	ld.global.u64 	%rd17, [%rd1];
$L__BB2_1:
	mov.b64 	%fd2, %rd17;
	add.f64 	%fd3, %fd1, %fd2;
	mov.b64 	%rd16, %fd3;
	atom.relaxed.global.cas.b64 	%rd4, [%rd1], %rd17, %rd16;
	setp.ne.s64 	%p1, %rd17, %rd4;
	mov.u64 	%rd17, %rd4;
	@%p1 bra 	$L__BB2_1;
	ret;

}
	// .globl	_Z13sumLabelFreqsPiS_i
.visible .entry _Z13sumLabelFreqsPiS_i(
	.param .u64 .ptr .align 1 _Z13sumLabelFreqsPiS_i_param_0,
	.param .u64 .ptr .align 1 _Z13sumLabelFreqsPiS_i_param_1,
	.param .u32 _Z13sumLabelFreqsPiS_i_param_2
)
{
	.reg .pred 	%p<2>;
	.reg .b32 	%r<8>;
	.reg .b64 	%rd<9>;

	ld.param.u64 	%rd1, [_Z13sumLabelFreqsPiS_i_param_0];
	ld.param.u64 	%rd2, [_Z13sumLabelFreqsPiS_i_param_1];
	ld.param.u32 	%r2, [_Z13sumLabelFreqsPiS_i_param_2];
	mov.u32 	%r3, %ctaid.x;
	mov.u32 	%r4, %ntid.x;
	mov.u32 	%r5, %tid.x;
	mad.lo.s32 	%r1, %r3, %r4, %r5;
	setp.ge.s32 	%p1, %r1, %r2;
	@%p1 bra 	$L__BB3_2;
	cvta.to.global.u64 	%rd3, %rd1;
	cvta.to.global.u64 	%rd4, %rd2;
	mul.wide.s32 	%rd5, %r1, 4;
	add.s64 	%rd6, %rd3, %rd5;
	ld.global.u32 	%r6, [%rd6];
	mul.wide.s32 	%rd7, %r6, 4;
	add.s64 	%rd8, %rd4, %rd7;
	atom.global.add.u32 	%r7, [%rd8], 1;
$L__BB3_2:
	ret;

}
	// .globl	_Z18sumLabelFreqsShmemPiS_i
.visible .entry _Z18sumLabelFreqsShmemPiS_i(
	.param .u64 .ptr .align 1 _Z18sumLabelFreqsShmemPiS_i_param_0,
	.param .u64 .ptr .align 1 _Z18sumLabelFreqsShmemPiS_i_param_1,
	.param .u32 _Z18sumLabelFreqsShmemPiS_i_param_2
)
{
	.reg .pred 	%p<2>;
	.reg .b32 	%r<12>;
	.reg .b64 	%rd<9>;

	ld.param.u64 	%rd1, [_Z18sumLabelFreqsShmemPiS_i_param_0];
	ld.param.u64 	%rd2, [_Z18sumLabelFreqsShmemPiS_i_param_1];
	ld.param.u32 	%r3, [_Z18sumLabelFreqsShmemPiS_i_param_2];
	mov.u32 	%r4, %ctaid.x;
	mov.u32 	%r5, %ntid.x;
	mov.u32 	%r1, %tid.x;
	mad.lo.s32 	%r2, %r4, %r5, %r1;
	setp.ge.s32 	%p1, %r2, %r3;
	@%p1 bra 	$L__BB4_2;
	cvta.to.global.u64 	%rd3, %rd1;
	cvta.to.global.u64 	%rd4, %rd2;
	mul.wide.s32 	%rd5, %r2, 4;
	add.s64 	%rd6, %rd3, %rd5;
	ld.global.u32 	%r6, [%rd6];
	shl.b32 	%r7, %r1, 2;
	mov.u32 	%r8, s_labels;
	add.s32 	%r9, %r8, %r7;
	st.shared.u32 	[%r9], %r6;
	bar.sync 	0;
	ld.shared.u32 	%r10, [%r9];
	mul.wide.s32 	%rd7, %r10, 4;
	add.s64 	%rd8, %rd4, %rd7;
	atom.global.add.u32 	%r11, [%rd8], 1;
$L__BB4_2:
	ret;

}
	// .globl	_Z18divideAcrossLabelsPdPii
.visible .entry _Z18divideAcrossLabelsPdPii(
	.param .u64 .ptr .align 1 _Z18divideAcrossLabelsPdPii_param_0,
	.param .u64 .ptr .align 1 _Z18divideAcrossLabelsPdPii_param_1,
	.param .u32 _Z18divideAcrossLabelsPdPii_param_2
)
{
	.reg .b32 	%r<6>;
	.reg .b64 	%rd<9>;
	.reg .b64 	%fd<4>;

	ld.param.u64 	%rd1, [_Z18divideAcrossLabelsPdPii_param_0];
	ld.param.u64 	%rd2, [_Z18divideAcrossLabelsPdPii_param_1];
	ld.param.u32 	%r1, [_Z18divideAcrossLabelsPdPii_param_2];
	cvta.to.global.u64 	%rd3, %rd2;
	cvta.to.global.u64 	%rd4, %rd1;
	mov.u32 	%r2, %ctaid.x;
	mov.u32 	%r3, %tid.x;
	mad.lo.s32 	%r4, %r1, %r2, %r3;
	mul.wide.s32 	%rd5, %r4, 8;
	add.s64 	%rd6, %rd4, %rd5;
	ld.global.f64 	%fd1, [%rd6];
	mul.wide.u32 	%rd7, %r2, 4;
	add.s64 	%rd8, %rd3, %rd7;
	ld.global.u32 	%r5, [%rd8];
	cvt.rn.f64.s32 	%fd2, %r5;
	div.rn.f64 	%fd3, %fd1, %fd2;
	st.global.f64 	[%rd6], %fd3;
	ret;

}
	// .globl	_Z24checkDistanceAboveThreshPidiiPdS0_
.visible .entry _Z24checkDistanceAboveThreshPidiiPdS0_(
	.param .u64 .ptr .align 1 _Z24checkDistanceAboveThreshPidiiPdS0__param_0,
	.param .f64 _Z24checkDistanceAboveThreshPidiiPdS0__param_1,
	.param .u32 _Z24checkDistanceAboveThreshPidiiPdS0__param_2,
	.param .u32 _Z24checkDistanceAboveThreshPidiiPdS0__param_3,
	.param .u64 .ptr .align 1 _Z24checkDistanceAboveThreshPidiiPdS0__param_4,
	.param .u64 .ptr .align 1 _Z24checkDistanceAboveThreshPidiiPdS0__param_5
)
{
	.reg .pred 	%p<62>;
	.reg .b32 	%r<77>;
	.reg .b64 	%rd<30>;
	.reg .b64 	%fd<113>;

	ld.param.f64 	%fd41, [_Z24checkDistanceAboveThreshPidiiPdS0__param_1];
	ld.param.u32 	%r20, [_Z24checkDistanceAboveThreshPidiiPdS0__param_2];
	ld.param.u32 	%r21, [_Z24checkDistanceAboveThreshPidiiPdS0__param_3];
	ld.param.u64 	%rd17, [_Z24checkDistanceAboveThreshPidiiPdS0__param_4];
	ld.param.u64 	%rd18, [_Z24checkDistanceAboveThreshPidiiPdS0__param_5];
	mov.u32 	%r22, %ctaid.x;
	mov.u32 	%r23, %ntid.x;
	mov.u32 	%r24, %tid.x;
	mad.lo.s32 	%r1, %r22, %r23, %r24;
	setp.ge.s32 	%p2, %r1, %r21;
	@%p2 bra 	$L__BB6_35;
	cvta.to.global.u64 	%rd1, %rd17;
	cvta.to.global.u64 	%rd2, %rd18;
	mul.lo.s32 	%r25, %r20, %r1;
	cvt.s64.s32 	%rd3, %r25;
	setp.lt.s32 	%p3, %r20, 1;
	mov.f64 	%fd112, 0d0000000000000000;
	@%p3 bra 	$L__BB6_33;
	mov.f64 	%fd45, 0d4000000000000000;
	{
	.reg .b32 %temp; 
	mov.b64 	{%temp, %r2}, %fd45;
	}
	and.b32  	%r3, %r2, 2146435072;
	setp.eq.s32 	%p4, %r3, 1062207488;
	setp.lt.s32 	%p5, %r2, 0;
	selp.b32 	%r4, 0, 2146435072, %p5;
	and.b32  	%r27, %r2, 2147483647;
	setp.ne.s32 	%p6, %r27, 1071644672;
	and.pred  	%p1, %p4, %p6;
	or.b32  	%r5, %r4, -2147483648;
	and.b32  	%r6, %r20, 3;
	setp.lt.u32 	%p7, %r20, 4;
	mov.f64 	%fd112, 0d0000000000000000;
	mov.b32 	%r75, 0;
	@%p7 bra 	$L__BB6_25;
	and.b32  	%r75, %r20, 2147483644;
	neg.s32 	%r74, %r75;
	shl.b64 	%rd19, %rd3, 3;
	add.s64 	%rd20, %rd19, 16;
	add.s64 	%rd27, %rd1, %rd20;
	add.s64 	%rd26, %rd2, %rd20;
	mov.f64 	%fd112, 0d0000000000000000;
$L__BB6_4:
	setp.lt.s32 	%p8, %r2, 0;
	setp.eq.s32 	%p9, %r3, 1062207488;
	ld.global.f64 	%fd47, [%rd27+-16];
	ld.global.f64 	%fd48, [%rd26+-16];
	sub.f64 	%fd2, %fd47, %fd48;
	{
	.reg .b32 %temp; 
	mov.b64 	{%temp, %r10}, %fd2;
	}
	abs.f64 	%fd3, %fd2;
	{ // callseq 5, 0
	.param .b64 param0;
	st.param.f64 	[param0], %fd3;
	.param .b64 retval0;
	call.uni (retval0), 
	__internal_accurate_pow, 
	(
	param0
	);
	ld.param.f64 	%fd49, [retval0];
	} // callseq 5
	setp.lt.s32 	%p11, %r10, 0;
	neg.f64 	%fd51, %fd49;
	selp.f64 	%fd52, %fd51, %fd49, %p9;
	selp.f64 	%fd53, %fd52, %fd49, %p11;
	setp.eq.f64 	%p12, %fd2, 0d0000000000000000;
	selp.b32 	%r28, %r10, 0, %p9;
	or.b32  	%r29, %r28, 2146435072;
	selp.b32 	%r30, %r29, %r28, %p8;
	mov.b32 	%r31, 0;
	mov.b64 	%fd54, {%r31, %r30};
	selp.f64 	%fd104, %fd54, %fd53, %p12;
	add.f64 	%fd55, %fd2, 0d4000000000000000;
	{
	.reg .b32 %temp; 
	mov.b64 	{%temp, %r32}, %fd55;
	}
	and.b32  	%r33, %r32, 2146435072;
	setp.ne.s32 	%p13, %r33, 2146435072;
	@%p13 bra 	$L__BB6_9;
	setp.num.f64 	%p14, %fd2, %fd2;
	@%p14 bra 	$L__BB6_7;
	mov.f64 	%fd56, 0d4000000000000000;
	add.rn.f64 	%fd104, %fd2, %fd56;
	bra.uni 	$L__BB6_9;
$L__BB6_7:
	setp.neu.f64 	%p15, %fd3, 0d7FF0000000000000;
	@%p15 bra 	$L__BB6_9;
	selp.b32 	%r34, %r5, %r4, %p1;
	selp.b32 	%r35, %r34, %r4, %p11;
	mov.b32 	%r36, 0;
	mov.b64 	%fd104, {%r36, %r35};
$L__BB6_9:
	setp.eq.f64 	%p20, %fd2, 0d3FF0000000000000;
	selp.f64 	%fd57, 0d3FF0000000000000, %fd104, %p20;
	add.f64 	%fd8, %fd112, %fd57;
	ld.global.f64 	%fd58, [%rd27+-8];
	ld.global.f64 	%fd59, [%rd26+-8];
	sub.f64 	%fd9, %fd58, %fd59;
	{
	.reg .b32 %temp; 
	mov.b64 	{%temp, %r11}, %fd9;
	}
	abs.f64 	%fd10, %fd9;
	{ // callseq 6, 0
	.param .b64 param0;
	st.param.f64 	[param0], %fd10;
	.param .b64 retval0;
	call.uni (retval0), 
	__internal_accurate_pow, 
	(
	param0
	);
	ld.param.f64 	%fd60, [retval0];
	} // callseq 6
	setp.lt.s32 	%p21, %r11, 0;
	neg.f64 	%fd62, %fd60;
	selp.f64 	%fd63, %fd62, %fd60, %p9;
	selp.f64 	%fd64, %fd63, %fd60, %p21;
	setp.eq.f64 	%p22, %fd9, 0d0000000000000000;
	selp.b32 	%r37, %r11, 0, %p9;
	or.b32  	%r38, %r37, 2146435072;
	selp.b32 	%r39, %r38, %r37, %p8;
	mov.b32 	%r40, 0;
	mov.b64 	%fd65, {%r40, %r39};
	selp.f64 	%fd105, %fd65, %fd64, %p22;
	add.f64 	%fd66, %fd9, 0d4000000000000000;
	{
	.reg .b32 %temp; 
	mov.b64 	{%temp, %r41}, %fd66;
	}
	and.b32  	%r42, %r41, 2146435072;
	setp.ne.s32 	%p23, %r42, 2146435072;
	@%p23 bra 	$L__BB6_14;
	setp.nan.f64 	%p24, %fd9, %fd9;
	@%p24 bra 	$L__BB6_13;
	setp.neu.f64 	%p25, %fd10, 0d7FF0000000000000;
	@%p25 bra 	$L__BB6_14;
	selp.b32 	%r43, %r5, %r4, %p1;
	selp.b32 	%r44, %r43, %r4, %p21;
	mov.b32 	%r45, 0;
	mov.b64 	%fd105, {%r45, %r44};
	bra.uni 	$L__BB6_14;
$L__BB6_13:
	mov.f64 	%fd67, 0d4000000000000000;
	add.rn.f64 	%fd105, %fd9, %fd67;
$L__BB6_14:
	setp.eq.f64 	%p30, %fd9, 0d3FF0000000000000;
	selp.f64 	%fd68, 0d3FF0000000000000, %fd105, %p30;
	add.f64 	%fd15, %fd8, %fd68;
	ld.global.f64 	%fd69, [%rd27];
	ld.global.f64 	%fd70, [%rd26];
	sub.f64 	%fd16, %fd69, %fd70;
	{
	.reg .b32 %temp; 
	mov.b64 	{%temp, %r12}, %fd16;
	}
	abs.f64 	%fd17, %fd16;
	{ // callseq 7, 0
	.param .b64 param0;
	st.param.f64 	[param0], %fd17;
	.param .b64 retval0;
	call.uni (retval0), 
	__internal_accurate_pow, 
	(
	param0
	);
	ld.param.f64 	%fd71, [retval0];
	} // callseq 7
	setp.lt.s32 	%p31, %r12, 0;
	neg.f64 	%fd73, %fd71;
	selp.f64 	%fd74, %fd73, %fd71, %p9;
	selp.f64 	%fd75, %fd74, %fd71, %p31;
	setp.eq.f64 	%p32, %fd16, 0d0000000000000000;
	selp.b32 	%r46, %r12, 0, %p9;
	or.b32  	%r47, %r46, 2146435072;
	selp.b32 	%r48, %r47, %r46, %p8;
	mov.b32 	%r49, 0;
	mov.b64 	%fd76, {%r49, %r48};
	selp.f64 	%fd106, %fd76, %fd75, %p32;
	add.f64 	%fd77, %fd16, 0d4000000000000000;
	{
	.reg .b32 %temp; 
	mov.b64 	{%temp, %r50}, %fd77;
	}
	and.b32  	%r51, %r50, 2146435072;
	setp.ne.s32 	%p33, %r51, 2146435072;
	@%p33 bra 	$L__BB6_19;
	setp.nan.f64 	%p34, %fd16, %fd16;
	@%p34 bra 	$L__BB6_18;
	setp.neu.f64 	%p35, %fd17, 0d7FF0000000000000;
	@%p35 bra 	$L__BB6_19;
	selp.b32 	%r52, %r5, %r4, %p1;
	selp.b32 	%r53, %r52, %r4, %p31;
	mov.b32 	%r54, 0;
	mov.b64 	%fd106, {%r54, %r53};
	bra.uni 	$L__BB6_19;
$L__BB6_18:
	mov.f64 	%fd78, 0d4000000000000000;
	add.rn.f64 	%fd106, %fd16, %fd78;
$L__BB6_19:
	setp.eq.f64 	%p40, %fd16, 0d3FF0000000000000;
	selp.f64 	%fd79, 0d3FF0000000000000, %fd106, %p40;
	add.f64 	%fd22, %fd15, %fd79;
	ld.global.f64 	%fd80, [%rd27+8];
	ld.global.f64 	%fd81, [%rd26+8];
	sub.f64 	%fd23, %fd80, %fd81;
	{
	.reg .b32 %temp; 
	mov.b64 	{%temp, %r13}, %fd23;
	}
	abs.f64 	%fd24, %fd23;
	{ // callseq 8, 0
	.param .b64 param0;
	st.param.f64 	[param0], %fd24;
	.param .b64 retval0;
	call.uni (retval0), 
	__internal_accurate_pow, 
	(
	param0
	);
	ld.param.f64 	%fd82, [retval0];
	} // callseq 8
	setp.lt.s32 	%p41, %r13, 0;
	neg.f64 	%fd84, %fd82;
	selp.f64 	%fd85, %fd84, %fd82, %p9;
	selp.f64 	%fd86, %fd85, %fd82, %p41;
	setp.eq.f64 	%p42, %fd23, 0d0000000000000000;
	selp.b32 	%r55, %r13, 0, %p9;
	or.b32  	%r56, %r55, 2146435072;
	selp.b32 	%r57, %r56, %r55, %p8;
	mov.b32 	%r58, 0;
	mov.b64 	%fd87, {%r58, %r57};
	selp.f64 	%fd107, %fd87, %fd86, %p42;
	add.f64 	%fd88, %fd23, 0d4000000000000000;
	{
	.reg .b32 %temp; 
	mov.b64 	{%temp, %r59}, %fd88;
	}
	and.b32  	%r60, %r59, 2146435072;
	setp.ne.s32 	%p43, %r60, 2146435072;
	@%p43 bra 	$L__BB6_24;
	setp.nan.f64 	%p44, %fd23, %fd23;
	@%p44 bra 	$L__BB6_23;
	setp.neu.f64 	%p45, %fd24, 0d7FF0000000000000;
	@%p45 bra 	$L__BB6_24;
	selp.b32 	%r61, %r5, %r4, %p1;
	selp.b32 	%r62, %r61, %r4, %p41;
	mov.b32 	%r63, 0;
	mov.b64 	%fd107, {%r63, %r62};
	bra.uni 	$L__BB6_24;
$L__BB6_23:
	mov.f64 	%fd89, 0d4000000000000000;
	add.rn.f64 	%fd107, %fd23, %fd89;
$L__BB6_24:
	setp.eq.f64 	%p47, %fd23, 0d3FF0000000000000;
	selp.f64 	%fd90, 0d3FF0000000000000, %fd107, %p47;
	add.f64 	%fd112, %fd22, %fd90;
	add.s32 	%r74, %r74, 4;
	add.s64 	%rd27, %rd27, 32;
	add.s64 	%rd26, %rd26, 32;
	setp.ne.s32 	%p48, %r74, 0;
	@%p48 bra 	$L__BB6_4;
$L__BB6_25:
	setp.eq.s32 	%p49, %r6, 0;
	@%p49 bra 	$L__BB6_33;
	cvt.u64.u32 	%rd21, %r75;
	add.s64 	%rd22, %rd3, %rd21;
	shl.b64 	%rd23, %rd22, 3;
	add.s64 	%rd29, %rd2, %rd23;
	add.s64 	%rd28, %rd1, %rd23;
	neg.s32 	%r76, %r6;
	selp.b32 	%r70, %r5, %r4, %p1;
$L__BB6_27:
	.pragma "nounroll";
	setp.lt.s32 	%p50, %r2, 0;
	setp.eq.s32 	%p51, %r3, 1062207488;
	ld.global.f64 	%fd91, [%rd28];
	ld.global.f64 	%fd92, [%rd29];
	sub.f64 	%fd33, %fd91, %fd92;
	{
	.reg .b32 %temp; 
	mov.b64 	{%temp, %r18}, %fd33;
	}
	abs.f64 	%fd34, %fd33;
	{ // callseq 9, 0
	.param .b64 param0;
	st.param.f64 	[param0], %fd34;
	.param .b64 retval0;
	call.uni (retval0), 
	__internal_accurate_pow, 
	(
	param0
	);
	ld.param.f64 	%fd93, [retval0];
	} // callseq 9
	setp.lt.s32 	%p53, %r18, 0;
	neg.f64 	%fd95, %fd93;
	selp.f64 	%fd96, %fd95, %fd93, %p51;
	selp.f64 	%fd97, %fd96, %fd93, %p53;
	setp.eq.f64 	%p54, %fd33, 0d0000000000000000;
	selp.b32 	%r64, %r18, 0, %p51;
	or.b32  	%r65, %r64, 2146435072;
	selp.b32 	%r66, %r65, %r64, %p50;
	mov.b32 	%r67, 0;
	mov.b64 	%fd98, {%r67, %r66};
	selp.f64 	%fd111, %fd98, %fd97, %p54;
	add.f64 	%fd99, %fd33, 0d4000000000000000;
	{
	.reg .b32 %temp; 
	mov.b64 	{%temp, %r68}, %fd99;
	}
	and.b32  	%r69, %r68, 2146435072;
	setp.ne.s32 	%p55, %r69, 2146435072;
	@%p55 bra 	$L__BB6_32;
	setp.nan.f64 	%p56, %fd33, %fd33;
	@%p56 bra 	$L__BB6_31;
	setp.neu.f64 	%p57, %fd34, 0d7FF0000000000000;
	@%p57 bra 	$L__BB6_32;
	setp.lt.s32 	%p58, %r18, 0;
	selp.b32 	%r71, %r70, %r4, %p58;
	mov.b32 	%r72, 0;
	mov.b64 	%fd111, {%r72, %r71};
	bra.uni 	$L__BB6_32;
$L__BB6_31:
	mov.f64 	%fd100, 0d4000000000000000;
	add.rn.f64 	%fd111, %fd33, %fd100;
$L__BB6_32:
	setp.eq.f64 	%p59, %fd33, 0d3FF0000000000000;
	selp.f64 	%fd101, 0d3FF0000000000000, %fd111, %p59;
	add.f64 	%fd112, %fd112, %fd101;
	add.s64 	%rd29, %rd29, 8;
	add.s64 	%rd28, %rd28, 8;
	add.s32 	%r76, %r76, 1;
	setp.ne.s32 	%p60, %r76, 0;
	@%p60 bra 	$L__BB6_27;
$L__BB6_33:
	sqrt.rn.f64 	%fd102, %fd112;
	setp.leu.f64 	%p61, %fd102, %fd41;
	@%p61 bra 	$L__BB6_35;
	ld.param.u64 	%rd25, [_Z24checkDistanceAboveThreshPidiiPdS0__param_0];
	cvta.to.global.u64 	%rd24, %rd25;
	atom.global.add.u32 	%r73, [%rd24], 1;
$L__BB6_35:
	ret;

}
	// .globl	_Z21kmeansplusplus_kerneliPdPiS_ii
.visible .entry _Z21kmeansplusplus_kerneliPdPiS_ii(
	.param .u32 _Z21kmeansplusplus_kerneliPdPiS_ii_param_0,
	.param .u64 .ptr .align 1 _Z21kmeansplusplus_kerneliPdPiS_ii_param_1,
	.param .u64 .ptr .align 1 _Z21kmeansplusplus_kerneliPdPiS_ii_param_2,
	.param .u64 .ptr .align 1 _Z21kmeansplusplus_kerneliPdPiS_ii_param_3,
	.param .u32 _Z21kmeansplusplus_kerneliPdPiS_ii_param_4,
	.param .u32 _Z21kmeansplusplus_kerneliPdPiS_ii_param_5
)
{
	.reg .pred 	%p<91>;
	.reg .b32 	%r<109>;
	.reg .b64 	%rd<33>;
	.reg .b64 	%fd<167>;

	ld.param.u32 	%r29, [_Z21kmeansplusplus_kerneliPdPiS_ii_param_0];
	ld.param.u64 	%rd14, [_Z21kmeansplusplus_kerneliPdPiS_ii_param_2];
	ld.param.u64 	%rd15, [_Z21kmeansplusplus_kerneliPdPiS_ii_param_3];
	ld.param.u32 	%r27, [_Z21kmeansplusplus_kerneliPdPiS_ii_param_4];
	ld.param.u32 	%r28, [_Z21kmeansplusplus_kerneliPdPiS_ii_param_5];
	cvta.to.global.u64 	%rd1, %rd15;
	mov.u32 	%r30, %ctaid.x;
	mov.u32 	%r31, %ntid.x;
	mov.u32 	%r32, %tid.x;
	mad.lo.s32 	%r1, %r30, %r31, %r32;
	setp.ge.s32 	%p2, %r1, %r29;
	@%p2 bra 	$L__BB7_54;
	setp.lt.s32 	%p3, %r27, 1;
	mov.f64 	%fd166, 0d7FEFFFFFFFFFFFFF;
	@%p3 bra 	$L__BB7_53;
	mul.lo.s32 	%r33, %r28, %r1;
	cvt.s64.s32 	%rd2, %r33;
	setp.lt.s32 	%p4, %r28, 1;
	mov.f64 	%fd64, 0d4000000000000000;
	{
	.reg .b32 %temp; 
	mov.b64 	{%temp, %r2}, %fd64;
	}
	and.b32  	%r3, %r2, 2146435072;
	setp.eq.s32 	%p5, %r3, 1062207488;
	setp.lt.s32 	%p6, %r2, 0;
	selp.b32 	%r4, 0, 2146435072, %p6;
	and.b32  	%r34, %r2, 2147483647;
	setp.ne.s32 	%p7, %r34, 1071644672;
	and.pred  	%p1, %p5, %p7;
	or.b32  	%r5, %r4, -2147483648;
	@%p4 bra 	$L__BB7_47;
	and.b32  	%r6, %r28, 3;
	and.b32  	%r7, %r28, 2147483644;
	neg.s32 	%r8, %r7;
	cvta.to.global.u64 	%rd3, %rd14;
	mov.f64 	%fd166, 0d7FEFFFFFFFFFFFFF;
	mov.b32 	%r104, 0;
	shl.b64 	%rd18, %rd2, 3;
	add.s64 	%rd19, %rd18, %rd1;
	add.s64 	%rd5, %rd19, 16;
$L__BB7_4:
	setp.lt.u32 	%p14, %r28, 4;
	mul.wide.u32 	%rd16, %r104, 4;
	add.s64 	%rd17, %rd3, %rd16;
	ld.global.u32 	%r39, [%rd17];
	mul.lo.s32 	%r40, %r39, %r28;
	cvt.s64.s32 	%rd4, %r40;
	mov.f64 	%fd161, 0d0000000000000000;
	mov.b32 	%r106, 0;
	@%p14 bra 	$L__BB7_27;
	shl.b64 	%rd20, %rd4, 3;
	add.s64 	%rd21, %rd1, %rd20;
	add.s64 	%rd32, %rd21, 16;
	mov.f64 	%fd161, 0d0000000000000000;
	mov.u64 	%rd31, %rd5;
	mov.u32 	%r105, %r8;
$L__BB7_6:
	setp.lt.s32 	%p15, %r2, 0;
	setp.eq.s32 	%p16, %r3, 1062207488;
	ld.global.f64 	%fd72, [%rd32+-16];
	ld.global.f64 	%fd73, [%rd31+-16];
	sub.f64 	%fd3, %fd72, %fd73;
	{
	.reg .b32 %temp; 
	mov.b64 	{%temp, %r11}, %fd3;
	}
	abs.f64 	%fd4, %fd3;
	{ // callseq 10, 0
	.param .b64 param0;
	st.param.f64 	[param0], %fd4;
	.param .b64 retval0;
	call.uni (retval0), 
	__internal_accurate_pow, 
	(
	param0
	);
	ld.param.f64 	%fd74, [retval0];
	} // callseq 10
	setp.lt.s32 	%p18, %r11, 0;
	neg.f64 	%fd76, %fd74;
	selp.f64 	%fd77, %fd76, %fd74, %p16;
	selp.f64 	%fd78, %fd77, %fd74, %p18;
	setp.eq.f64 	%p19, %fd3, 0d0000000000000000;
	selp.b32 	%r41, %r11, 0, %p16;
	or.b32  	%r42, %r41, 2146435072;
	selp.b32 	%r43, %r42, %r41, %p15;
	mov.b32 	%r44, 0;
	mov.b64 	%fd79, {%r44, %r43};
	selp.f64 	%fd152, %fd79, %fd78, %p19;
	add.f64 	%fd80, %fd3, 0d4000000000000000;
	{
	.reg .b32 %temp; 
	mov.b64 	{%temp, %r45}, %fd80;
	}
	and.b32  	%r46, %r45, 2146435072;
	setp.ne.s32 	%p20, %r46, 2146435072;
	@%p20 bra 	$L__BB7_11;
	setp.nan.f64 	%p21, %fd3, %fd3;
	@%p21 bra 	$L__BB7_10;
	setp.neu.f64 	%p22, %fd4, 0d7FF0000000000000;
	@%p22 bra 	$L__BB7_11;
	selp.b32 	%r47, %r5, %r4, %p1;
	selp.b32 	%r48, %r47, %r4, %p18;
	mov.b32 	%r49, 0;
	mov.b64 	%fd152, {%r49, %r48};
	bra.uni 	$L__BB7_11;
$L__BB7_10:
	mov.f64 	%fd81, 0d4000000000000000;
	add.rn.f64 	%fd152, %fd3, %fd81;
$L__BB7_11:
	setp.eq.f64 	%p27, %fd3, 0d3FF0000000000000;
	selp.f64 	%fd82, 0d3FF0000000000000, %fd152, %p27;
	add.f64 	%fd9, %fd161, %fd82;
	ld.global.f64 	%fd83, [%rd32+-8];
	ld.global.f64 	%fd84, [%rd31+-8];
	sub.f64 	%fd10, %fd83, %fd84;
	{
	.reg .b32 %temp; 
	mov.b64 	{%temp, %r12}, %fd10;
	}
	abs.f64 	%fd11, %fd10;
	{ // callseq 11, 0
	.param .b64 param0;
	st.param.f64 	[param0], %fd11;
	.param .b64 retval0;
	call.uni (retval0), 
	__internal_accurate_pow, 
	(
	param0
	);
	ld.param.f64 	%fd85, [retval0];
	} // callseq 11
	setp.lt.s32 	%p28, %r12, 0;
	neg.f64 	%fd87, %fd85;
	selp.f64 	%fd88, %fd87, %fd85, %p16;
	selp.f64 	%fd89, %fd88, %fd85, %p28;
	setp.eq.f64 	%p29, %fd10, 0d0000000000000000;
	selp.b32 	%r50, %r12, 0, %p16;
	or.b32  	%r51, %r50, 2146435072;
	selp.b32 	%r52, %r51, %r50, %p15;
	mov.b32 	%r53, 0;
	mov.b64 	%fd90, {%r53, %r52};
	selp.f64 	%fd153, %fd90, %fd89, %p29;
	add.f64 	%fd91, %fd10, 0d4000000000000000;
	{
	.reg .b32 %temp; 
	mov.b64 	{%temp, %r54}, %fd91;
	}
	and.b32  	%r55, %r54, 2146435072;
	setp.ne.s32 	%p30, %r55, 2146435072;
	@%p30 bra 	$L__BB7_16;
	setp.nan.f64 	%p31, %fd10, %fd10;
	@%p31 bra 	$L__BB7_15;
	setp.neu.f64 	%p32, %fd11, 0d7FF0000000000000;
	@%p32 bra 	$L__BB7_16;
	selp.b32 	%r56, %r5, %r4, %p1;
	selp.b32 	%r57, %r56, %r4, %p28;
	mov.b32 	%r58, 0;
	mov.b64 	%fd153, {%r58, %r57};
	bra.uni 	$L__BB7_16;
$L__BB7_15:
	mov.f64 	%fd92, 0d4000000000000000;
	add.rn.f64 	%fd153, %fd10, %fd92;
$L__BB7_16:
	setp.eq.f64 	%p37, %fd10, 0d3FF0000000000000;
	selp.f64 	%fd93, 0d3FF0000000000000, %fd153, %p37;
	add.f64 	%fd16, %fd9, %fd93;
	ld.global.f64 	%fd94, [%rd32];
	ld.global.f64 	%fd95, [%rd31];
	sub.f64 	%fd17, %fd94, %fd95;
	{
	.reg .b32 %temp; 
	mov.b64 	{%temp, %r13}, %fd17;
	}
	abs.f64 	%fd18, %fd17;
	{ // callseq 12, 0
	.param .b64 param0;
	st.param.f64 	[param0], %fd18;
	.param .b64 retval0;
	call.uni (retval0), 
	__internal_accurate_pow, 
	(
	param0
	);
	ld.param.f64 	%fd96, [retval0];
	} // callseq 12
	setp.lt.s32 	%p38, %r13, 0;
	neg.f64 	%fd98, %fd96;
	selp.f64 	%fd99, %fd98, %fd96, %p16;
	selp.f64 	%fd100, %fd99, %fd96, %p38;
	setp.eq.f64 	%p39, %fd17, 0d0000000000000000;
	selp.b32 	%r59, %r13, 0, %p16;
	or.b32  	%r60, %r59, 2146435072;
	selp.b32 	%r61, %r60, %r59, %p15;
	mov.b32 	%r62, 0;
	mov.b64 	%fd101, {%r62, %r61};
	selp.f64 	%fd154, %fd101, %fd100, %p39;
	add.f64 	%fd102, %fd17, 0d4000000000000000;
	{
	.reg .b32 %temp; 
	mov.b64 	{%temp, %r63}, %fd102;
	}
	and.b32  	%r64, %r63, 2146435072;
	setp.ne.s32 	%p40, %r64, 2146435072;
	@%p40 bra 	$L__BB7_21;
	setp.nan.f64 	%p41, %fd17, %fd17;
	@%p41 bra 	$L__BB7_20;
	setp.neu.f64 	%p42, %fd18, 0d7FF0000000000000;
	@%p42 bra 	$L__BB7_21;
	selp.b32 	%r65, %r5, %r4, %p1;
	selp.b32 	%r66, %r65, %r4, %p38;
	mov.b32 	%r67, 0;
	mov.b64 	%fd154, {%r67, %r66};
	bra.uni 	$L__BB7_21;
$L__BB7_20:
	mov.f64 	%fd103, 0d4000000000000000;
	add.rn.f64 	%fd154, %fd17, %fd103;
$L__BB7_21:
	setp.eq.f64 	%p47, %fd17, 0d3FF0000000000000;
	selp.f64 	%fd104, 0d3FF0000000000000, %fd154, %p47;
	add.f64 	%fd23, %fd16, %fd104;
	ld.global.f64 	%fd105, [%rd32+8];
	ld.global.f64 	%fd106, [%rd31+8];
	sub.f64 	%fd24, %fd105, %fd106;
	{
	.reg .b32 %temp; 
	mov.b64 	{%temp, %r14}, %fd24;
	}
	abs.f64 	%fd25, %fd24;
	{ // callseq 13, 0
	.param .b64 param0;
	st.param.f64 	[param0], %fd25;
	.param .b64 retval0;
	call.uni (retval0), 
	__internal_accurate_pow, 
	(
	param0
	);
	ld.param.f64 	%fd107, [retval0];
	} // callseq 13
	setp.lt.s32 	%p48, %r14, 0;
	neg.f64 	%fd109, %fd107;
	selp.f64 	%fd110, %fd109, %fd107, %p16;
	selp.f64 	%fd111, %fd110, %fd107, %p48;
	setp.eq.f64 	%p49, %fd24, 0d0000000000000000;
	selp.b32 	%r68, %r14, 0, %p16;
	or.b32  	%r69, %r68, 2146435072;
	selp.b32 	%r70, %r69, %r68, %p15;
	mov.b32 	%r71, 0;
	mov.b64 	%fd112, {%r71, %r70};
	selp.f64 	%fd155, %fd112, %fd111, %p49;
	add.f64 	%fd113, %fd24, 0d4000000000000000;
	{
	.reg .b32 %temp; 
	mov.b64 	{%temp, %r72}, %fd113;
	}
	and.b32  	%r73, %r72, 2146435072;
	setp.ne.s32 	%p50, %r73, 2146435072;
	@%p50 bra 	$L__BB7_26;
	setp.nan.f64 	%p51, %fd24, %fd24;
	@%p51 bra 	$L__BB7_25;
	setp.neu.f64 	%p52, %fd25, 0d7FF0000000000000;
	@%p52 bra 	$L__BB7_26;
	selp.b32 	%r74, %r5, %r4, %p1;
	selp.b32 	%r75, %r74, %r4, %p48;
	mov.b32 	%r76, 0;
	mov.b64 	%fd155, {%r76, %r75};
	bra.uni 	$L__BB7_26;
$L__BB7_25:
	mov.f64 	%fd114, 0d4000000000000000;
	add.rn.f64 	%fd155, %fd24, %fd114;
$L__BB7_26:
	setp.eq.f64 	%p54, %fd24, 0d3FF0000000000000;
	selp.f64 	%fd115, 0d3FF0000000000000, %fd155, %p54;
	add.f64 	%fd161, %fd23, %fd115;
	add.s32 	%r105, %r105, 4;
	add.s64 	%rd32, %rd32, 32;
	add.s64 	%rd31, %rd31, 32;
	setp.ne.s32 	%p55, %r105, 0;
	mov.u32 	%r106, %r7;
	@%p55 bra 	$L__BB7_6;
$L__BB7_27:
	setp.eq.s32 	%p56, %r6, 0;
	@%p56 bra 	$L__BB7_46;
	setp.lt.s32 	%p57, %r2, 0;
	setp.eq.s32 	%p58, %r3, 1062207488;
	cvt.u64.u32 	%rd22, %r106;
	add.s64 	%rd23, %rd22, %rd4;
	shl.b64 	%rd24, %rd23, 3;
	add.s64 	%rd11, %rd1, %rd24;
	ld.global.f64 	%fd116, [%rd11];
	add.s64 	%rd25, %rd22, %rd2;
	shl.b64 	%rd26, %rd25, 3;
	add.s64 	%rd12, %rd1, %rd26;
	ld.global.f64 	%fd117, [%rd12];
	sub.f64 	%fd33, %fd116, %fd117;
	{
	.reg .b32 %temp; 
	mov.b64 	{%temp, %r17}, %fd33;
	}
	abs.f64 	%fd34, %fd33;
	{ // callseq 14, 0
	.param .b64 param0;
	st.param.f64 	[param0], %fd34;
	.param .b64 retval0;
	call.uni (retval0), 
	__internal_accurate_pow, 
	(
	param0
	);
	ld.param.f64 	%fd118, [retval0];
	} // callseq 14
	setp.lt.s32 	%p60, %r17, 0;
	neg.f64 	%fd120, %fd118;
	selp.f64 	%fd121, %fd120, %fd118, %p58;
	selp.f64 	%fd122, %fd121, %fd118, %p60;
	setp.eq.f64 	%p61, %fd33, 0d0000000000000000;
	selp.b32 	%r77, %r17, 0, %p58;
	or.b32  	%r78, %r77, 2146435072;
	selp.b32 	%r79, %r78, %r77, %p57;
	mov.b32 	%r80, 0;
	mov.b64 	%fd123, {%r80, %r79};
	selp.f64 	%fd158, %fd123, %fd122, %p61;
	add.f64 	%fd124, %fd33, 0d4000000000000000;
	{
	.reg .b32 %temp; 
	mov.b64 	{%temp, %r81}, %fd124;
	}
	and.b32  	%r82, %r81, 2146435072;
	setp.ne.s32 	%p62, %r82, 2146435072;
	@%p62 bra 	$L__BB7_33;
	setp.nan.f64 	%p63, %fd33, %fd33;
	@%p63 bra 	$L__BB7_32;
	setp.neu.f64 	%p64, %fd34, 0d7FF0000000000000;
	@%p64 bra 	$L__BB7_33;
	selp.b32 	%r83, %r5, %r4, %p1;
	selp.b32 	%r84, %r83, %r4, %p60;
	mov.b32 	%r85, 0;
	mov.b64 	%fd158, {%r85, %r84};
	bra.uni 	$L__BB7_33;
$L__BB7_32:
	mov.f64 	%fd125, 0d4000000000000000;
	add.rn.f64 	%fd158, %fd33, %fd125;
$L__BB7_33:
	setp.eq.s32 	%p66, %r6, 1;
	setp.eq.f64 	%p67, %fd33, 0d3FF0000000000000;
	selp.f64 	%fd126, 0d3FF0000000000000, %fd158, %p67;
	add.f64 	%fd161, %fd161, %fd126;
	@%p66 bra 	$L__BB7_46;
	ld.global.f64 	%fd127, [%rd11+8];
	ld.global.f64 	%fd128, [%rd12+8];
	sub.f64 	%fd40, %fd127, %fd128;
	{
	.reg .b32 %temp; 
	mov.b64 	{%temp, %r18}, %fd40;
	}
	abs.f64 	%fd41, %fd40;
	{ // callseq 15, 0
	.param .b64 param0;
	st.param.f64 	[param0], %fd41;
	.param .b64 retval0;
	call.uni (retval0), 
	__internal_accurate_pow, 
	(
	param0
	);
	ld.param.f64 	%fd129, [retval0];
	} // callseq 15
	setp.lt.s32 	%p71, %r18, 0;
	neg.f64 	%fd131, %fd129;
	selp.f64 	%fd132, %fd131, %fd129, %p58;
	selp.f64 	%fd133, %fd132, %fd129, %p71;
	setp.eq.f64 	%p72, %fd40, 0d0000000000000000;
	selp.b32 	%r86, %r18, 0, %p58;
	or.b32  	%r87, %r86, 2146435072;
	selp.b32 	%r88, %r87, %r86, %p57;
	mov.b32 	%r89, 0;
	mov.b64 	%fd134, {%r89, %r88};
	selp.f64 	%fd159, %fd134, %fd133, %p72;
	add.f64 	%fd135, %fd40, 0d4000000000000000;
	{
	.reg .b32 %temp; 
	mov.b64 	{%temp, %r90}, %fd135;
	}
	and.b32  	%r91, %r90, 2146435072;
	setp.ne.s32 	%p73, %r91, 2146435072;
	@%p73 bra 	$L__BB7_39;
	setp.nan.f64 	%p74, %fd40, %fd40;
	@%p74 bra 	$L__BB7_38;
	setp.neu.f64 	%p75, %fd41, 0d7FF0000000000000;
	@%p75 bra 	$L__BB7_39;
	selp.b32 	%r92, %r5, %r4, %p1;
	selp.b32 	%r93, %r92, %r4, %p71;
	mov.b32 	%r94, 0;
	mov.b64 	%fd159, {%r94, %r93};
	bra.uni 	$L__BB7_39;
$L__BB7_38:
	mov.f64 	%fd136, 0d4000000000000000;
	add.rn.f64 	%fd159, %fd40, %fd136;
$L__BB7_39:
	setp.eq.s32 	%p77, %r6, 2;
	setp.eq.f64 	%p78, %fd40, 0d3FF0000000000000;
	selp.f64 	%fd137, 0d3FF0000000000000, %fd159, %p78;
	add.f64 	%fd161, %fd161, %fd137;
	@%p77 bra 	$L__BB7_46;
	ld.global.f64 	%fd138, [%rd11+16];
	ld.global.f64 	%fd139, [%rd12+16];
	sub.f64 	%fd47, %fd138, %fd139;
	{
	.reg .b32 %temp; 
	mov.b64 	{%temp, %r19}, %fd47;
	}
	abs.f64 	%fd48, %fd47;
	{ // callseq 16, 0
	.param .b64 param0;
	st.param.f64 	[param0], %fd48;
	.param .b64 retval0;
	call.uni (retval0), 
	__internal_accurate_pow, 
	(
	param0
	);
	ld.param.f64 	%fd140, [retval0];
	} // callseq 16
	setp.lt.s32 	%p82, %r19, 0;
	neg.f64 	%fd142, %fd140;
	selp.f64 	%fd143, %fd142, %fd140, %p58;
	selp.f64 	%fd144, %fd143, %fd140, %p82;
	setp.eq.f64 	%p83, %fd47, 0d0000000000000000;
	selp.b32 	%r95, %r19, 0, %p58;
	or.b32  	%r96, %r95, 2146435072;
	selp.b32 	%r97, %r96, %r95, %p57;
	mov.b32 	%r98, 0;
	mov.b64 	%fd145, {%r98, %r97};
	selp.f64 	%fd160, %fd145, %fd144, %p83;
	add.f64 	%fd146, %fd47, 0d4000000000000000;
	{
	.reg .b32 %temp; 
	mov.b64 	{%temp, %r99}, %fd146;
	}
	and.b32  	%r100, %r99, 2146435072;
	setp.ne.s32 	%p84, %r100, 2146435072;
	@%p84 bra 	$L__BB7_45;
	setp.nan.f64 	%p85, %fd47, %fd47;
	@%p85 bra 	$L__BB7_44;
	setp.neu.f64 	%p86, %fd48, 0d7FF0000000000000;
	@%p86 bra 	$L__BB7_45;
	selp.b32 	%r101, %r5, %r4, %p1;
	selp.b32 	%r102, %r101, %r4, %p82;
	mov.b32 	%r103, 0;
	mov.b64 	%fd160, {%r103, %r102};
	bra.uni 	$L__BB7_45;
$L__BB7_44:
	mov.f64 	%fd147, 0d4000000000000000;
	add.rn.f64 	%fd160, %fd47, %fd147;
$L__BB7_45:
	setp.eq.f64 	%p88, %fd47, 0d3FF0000000000000;
	selp.f64 	%fd148, 0d3FF0000000000000, %fd160, %p88;
	add.f64 	%fd161, %fd161, %fd148;
$L__BB7_46:
	sqrt.rn.f64 	%fd149, %fd161;
	setp.lt.f64 	%p89, %fd149, %fd166;
	selp.f64 	%fd166, %fd149, %fd166, %p89;
	add.s32 	%r104, %r104, 1;
	setp.eq.s32 	%p90, %r104, %r27;
	@%p90 bra 	$L__BB7_53;
	bra.uni 	$L__BB7_4;
$L__BB7_47:
	and.b32  	%r21, %r27, 3;
	setp.lt.u32 	%p8, %r27, 4;
	mov.f64 	%fd166, 0d7FEFFFFFFFFFFFFF;
	@%p8 bra 	$L__BB7_50;
	and.b32  	%r22, %r27, 2147483644;
	mov.b32 	%r107, 0;
	mov.f64 	%fd166, 0d7FEFFFFFFFFFFFFF;
$L__BB7_49:
	setp.gt.f64 	%p9, %fd166, 0d0000000000000000;
	selp.f64 	%fd166, 0d0000000000000000, %fd166, %p9;
	add.s32 	%r107, %r107, 4;
	setp.ne.s32 	%p10, %r107, %r22;
	@%p10 bra 	$L__BB7_49;
$L__BB7_50:
	setp.eq.s32 	%p11, %r21, 0;
	@%p11 bra 	$L__BB7_53;
	mov.b32 	%r108, 0;
$L__BB7_52:
	.pragma "nounroll";
	setp.gt.f64 	%p12, %fd166, 0d0000000000000000;
	selp.f64 	%fd166, 0d0000000000000000, %fd166, %p12;
	add.s32 	%r108, %r108, 1;
	setp.ne.s32 	%p13, %r108, %r21;
	@%p13 bra 	$L__BB7_52;
$L__BB7_53:
	ld.param.u64 	%rd30, [_Z21kmeansplusplus_kerneliPdPiS_ii_param_1];
	cvta.to.global.u64 	%rd27, %rd30;
	mul.wide.s32 	%rd28, %r1, 8;
	add.s64 	%rd29, %rd27, %rd28;
	st.global.f64 	[%rd29], %fd166;
$L__BB7_54:
	ret;

}
.func  (.param .b64 func_retval0) __internal_accurate_pow(
	.param .b64 __internal_accurate_pow_param_0
)
{
	.reg .pred 	%p<8>;
	.reg .b32 	%r<49>;
	.reg .b32 	%f<3>;
	.reg .b64 	%fd<109>;

	ld.param.f64 	%fd10, [__internal_accurate_pow_param_0];
	{
	.reg .b32 %temp; 
	mov.b64 	{%temp, %r46}, %fd10;
	}
	{
	.reg .b32 %temp; 
	mov.b64 	{%r45, %temp}, %fd10;
	}
	shr.u32 	%r47, %r46, 20;
	setp.gt.u32 	%p1, %r46, 1048575;
	@%p1 bra 	$L__BB8_2;
	mul.f64 	%fd11, %fd10, 0d4350000000000000;
	{
	.reg .b32 %temp; 
	mov.b64 	{%temp, %r46}, %fd11;
	}
	{
	.reg .b32 %temp; 
	mov.b64 	{%r45, %temp}, %fd11;
	}
	shr.u32 	%r16, %r46, 20;
	add.s32 	%r47, %r16, -54;
$L__BB8_2:
	add.s32 	%r48, %r47, -1023;
	and.b32  	%r17, %r46, -2146435073;
	or.b32  	%r18, %r17, 1072693248;
	mov.b64 	%fd107, {%r45, %r18};
	setp.lt.u32 	%p2, %r18, 1073127583;
	@%p2 bra 	$L__BB8_4;
	{
	.reg .b32 %temp; 
	mov.b64 	{%r19, %temp}, %fd107;
	}
	{
	.reg .b32 %temp; 
	mov.b64 	{%temp, %r20}, %fd107;
	}
	add.s32 	%r21, %r20, -1048576;
	mov.b64 	%fd107, {%r19, %r21};
	add.s32 	%r48, %r47, -1022;
$L__BB8_4:
	add.f64 	%fd12, %fd107, 0dBFF0000000000000;
	add.f64 	%fd13, %fd107, 0d3FF0000000000000;
	rcp.approx.ftz.f64 	%fd14, %fd13;
	neg.f64 	%fd15, %fd13;
	fma.rn.f64 	%fd16, %fd15, %fd14, 0d3FF0000000000000;
	fma.rn.f64 	%fd17, %fd16, %fd16, %fd16;
	fma.rn.f64 	%fd18, %fd17, %fd14, %fd14;
	mul.f64 	%fd19, %fd12, %fd18;
	fma.rn.f64 	%fd20, %fd12, %fd18, %fd19;
	mul.f64 	%fd21, %fd20, %fd20;
	fma.rn.f64 	%fd22, %fd21, 0d3EB0F5FF7D2CAFE2, 0d3ED0F5D241AD3B5A;
	fma.rn.f64 	%fd23, %fd22, %fd21, 0d3EF3B20A75488A3F;
	fma.rn.f64 	%fd24, %fd23, %fd21, 0d3F1745CDE4FAECD5;
	fma.rn.f64 	%fd25, %fd24, %fd21, 0d3F3C71C7258A578B;
	fma.rn.f64 	%fd26, %fd25, %fd21, 0d3F6249249242B910;
	fma.rn.f64 	%fd27, %fd26, %fd21, 0d3F89999999999DFB;
	sub.f64 	%fd28, %fd12, %fd20;
	add.f64 	%fd29, %fd28, %fd28;
	neg.f64 	%fd30, %fd20;
	fma.rn.f64 	%fd31, %fd30, %fd12, %fd29;
	mul.f64 	%fd32, %fd18, %fd31;
	fma.rn.f64 	%fd33, %fd21, %fd27, 0d3FB5555555555555;
	mov.f64 	%fd34, 0d3FB5555555555555;
	sub.f64 	%fd35, %fd34, %fd33;
	fma.rn.f64 	%fd36, %fd21, %fd27, %fd35;
	add.f64 	%fd37, %fd36, 0dBC46A4CB00B9E7B0;
	add.f64 	%fd38, %fd33, %fd37;
	sub.f64 	%fd39, %fd33, %fd38;
	add.f64 	%fd40, %fd37, %fd39;
	mul.rn.f64 	%fd41, %fd20, %fd20;
	neg.f64 	%fd42, %fd41;
	fma.rn.f64 	%fd43, %fd20, %fd20, %fd42;
	{
	.reg .b32 %temp; 
	mov.b64 	{%r22, %temp}, %fd32;
	}
	{
	.reg .b32 %temp; 
	mov.b64 	{%temp, %r23}, %fd32;
	}
	add.s32 	%r24, %r23, 1048576;
	mov.b64 	%fd44, {%r22, %r24};
	fma.rn.f64 	%fd45, %fd20, %fd44, %fd43;
	mul.rn.f64 	%fd46, %fd41, %fd20;
	neg.f64 	%fd47, %fd46;
	fma.rn.f64 	%fd48, %fd41, %fd20, %fd47;
	fma.rn.f64 	%fd49, %fd41, %fd32, %fd48;
	fma.rn.f64 	%fd50, %fd45, %fd20, %fd49;
	mul.rn.f64 	%fd51, %fd38, %fd46;
	neg.f64 	%fd52, %fd51;
	fma.rn.f64 	%fd53, %fd38, %fd46, %fd52;
	fma.rn.f64 	%fd54, %fd38, %fd50, %fd53;
	fma.rn.f64 	%fd55, %fd40, %fd46, %fd54;
	add.f64 	%fd56, %fd51, %fd55;
	sub.f64 	%fd57, %fd51, %fd56;
	add.f64 	%fd58, %fd55, %fd57;
	add.f64 	%fd59, %fd20, %fd56;
	sub.f64 	%fd60, %fd20, %fd59;
	add.f64 	%fd61, %fd56, %fd60;
	add.f64 	%fd62, %fd58, %fd61;
	add.f64 	%fd63, %fd32, %fd62;
	add.f64 	%fd64, %fd59, %fd63;
	sub.f64 	%fd65, %fd59, %fd64;
	add.f64 	%fd66, %fd63, %fd65;
	xor.b32  	%r25, %r48, -2147483648;
	mov.b32 	%r26, 1127219200;
	mov.b64 	%fd67, {%r25, %r26};
	mov.b32 	%r27, -2147483648;
	mov.b64 	%fd68, {%r27, %r26};
	sub.f64 	%fd69, %fd67, %fd68;
	fma.rn.f64 	%fd70, %fd69, 0d3FE62E42FEFA39EF, %fd64;
	fma.rn.f64 	%fd71, %fd69, 0dBFE62E42FEFA39EF, %fd70;
	sub.f64 	%fd72, %fd71, %fd64;
	sub.f64 	%fd73, %fd66, %fd72;
	fma.rn.f64 	%fd74, %fd69, 0d3C7ABC9E3B39803F, %fd73;
	add.f64 	%fd75, %fd70, %fd74;
	sub.f64 	%fd76, %fd70, %fd75;
	add.f64 	%fd77, %fd74, %fd76;
	mov.f64 	%fd78, 0d4000000000000000;
	{
	.reg .b32 %temp; 
	mov.b64 	{%temp, %r28}, %fd78;
	}
	{
	.reg .b32 %temp; 
	mov.b64 	{%r29, %temp}, %fd78;
	}
	shl.b32 	%r30, %r28, 1;
	setp.gt.u32 	%p3, %r30, -33554433;
	and.b32  	%r31, %r28, -15728641;
	selp.b32 	%r32, %r31, %r28, %p3;
	mov.b64 	%fd79, {%r29, %r32};
	mul.rn.f64 	%fd80, %fd75, %fd79;
	neg.f64 	%fd81, %fd80;
	fma.rn.f64 	%fd82, %fd75, %fd79, %fd81;
	fma.rn.f64 	%fd83, %fd77, %fd79, %fd82;
	add.f64 	%fd4, %fd80, %fd83;
	sub.f64 	%fd84, %fd80, %fd4;
	add.f64 	%fd5, %fd83, %fd84;
	fma.rn.f64 	%fd85, %fd4, 0d3FF71547652B82FE, 0d4338000000000000;
	{
	.reg .b32 %temp; 
	mov.b64 	{%r13, %temp}, %fd85;
	}
	mov.f64 	%fd86, 0dC338000000000000;
	add.rn.f64 	%fd87, %fd85, %fd86;
	fma.rn.f64 	%fd88, %fd87, 0dBFE62E42FEFA39EF, %fd4;
	fma.rn.f64 	%fd89, %fd87, 0dBC7ABC9E3B39803F, %fd88;
	fma.rn.f64 	%fd90, %fd89, 0d3E5ADE1569CE2BDF, 0d3E928AF3FCA213EA;
	fma.rn.f64 	%fd91, %fd90, %fd89, 0d3EC71DEE62401315;
	fma.rn.f64 	%fd92, %fd91, %fd89, 0d3EFA01997C89EB71;
	fma.rn.f64 	%fd93, %fd92, %fd89, 0d3F2A01A014761F65;
	fma.rn.f64 	%fd94, %fd93, %fd89, 0d3F56C16C1852B7AF;
	fma.rn.f64 	%fd95, %fd94, %fd89, 0d3F81111111122322;
	fma.rn.f64 	%fd96, %fd95, %fd89, 0d3FA55555555502A1;
	fma.rn.f64 	%fd97, %fd96, %fd89, 0d3FC5555555555511;
	fma.rn.f64 	%fd98, %fd97, %fd89, 0d3FE000000000000B;
	fma.rn.f64 	%fd99, %fd98, %fd89, 0d3FF0000000000000;
	fma.rn.f64 	%fd100, %fd99, %fd89, 0d3FF0000000000000;
	{
	.reg .b32 %temp; 
	mov.b64 	{%r14, %temp}, %fd100;
	}
	{
	.reg .b32 %temp; 
	mov.b64 	{%temp, %r15}, %fd100;
	}
	shl.b32 	%r33, %r13, 20;
	add.s32 	%r34, %r33, %r15;
	mov.b64 	%fd108, {%r14, %r34};
	{
	.reg .b32 %temp; 
	mov.b64 	{%temp, %r35}, %fd4;
	}
	mov.b32 	%f2, %r35;
	abs.f32 	%f1, %f2;
	setp.lt.f32 	%p4, %f1, 0f4086232B;
	@%p4 bra 	$L__BB8_7;
	setp.lt.f64 	%p5, %fd4, 0d0000000000000000;
	add.f64 	%fd101, %fd4, 0d7FF0000000000000;
	selp.f64 	%fd108, 0d0000000000000000, %fd101, %p5;
	setp.geu.f32 	%p6, %f1, 0f40874800;
	@%p6 bra 	$L__BB8_7;
	shr.u32 	%r36, %r13, 31;
	add.s32 	%r37, %r13, %r36;
	shr.s32 	%r38, %r37, 1;
	shl.b32 	%r39, %r38, 20;
	add.s32 	%r40, %r15, %r39;
	mov.b64 	%fd102, {%r14, %r40};
	sub.s32 	%r41, %r13, %r38;
	shl.b32 	%r42, %r41, 20;
	add.s32 	%r43, %r42, 1072693248;
	mov.b32 	%r44, 0;
	mov.b64 	%fd103, {%r44, %r43};
	mul.f64 	%fd108, %fd103, %fd102;
$L__BB8_7:
	abs.f64 	%fd104, %fd108;
	setp.eq.f64 	%p7, %fd104, 0d7FF0000000000000;
	fma.rn.f64 	%fd105, %fd108, %fd5, %fd108;
	selp.f64 	%fd106, %fd108, %fd105, %p7;
	st.param.f64 	[func_retval0], %fd106;
	ret;

}


// ===== COMPILED SASS (sm_100) =====

	.target	sm_100

	.elftype	@"ET_EXEC"


//--------------------- .note.nv.tkinfo           --------------------------
	.section	.note.nv.tkinfo,"",@"SHT_NOTE"
	.sectionflags	@"SHF_NOTE_NV_TKINFO"
	.tkinfo
        /*0018*/ 	.word	0x00000002
        /*0030*/ 	.string	""
        /*0030*/ 	.string	"ptxas"
        /*0030*/ 	.string	"Cuda compilation tools, release 13.0, V13.0.88"
        /*0030*/ 	.string	"Build cuda_13.0.r13.0/compiler.36424714_0"
        /*0030*/ 	.string	"-arch sm_100 -m 64 "



//--------------------- .note.nv.cuinfo           --------------------------
	.section	.note.nv.cuinfo,"",@"SHT_NOTE"
	.sectionflags	@"SHF_NOTE_NV_CUINFO"
        /*0018*/ 	.short	0x0002
        /*001a*/ 	.short	0x0064
        /*001c*/ 	.short	0x0082
	.zero		2


//--------------------- .nv.info                  --------------------------
	.section	.nv.info,"",@"SHT_CUDA_INFO"
	.align	4


	//----- nvinfo : EIATTR_REGCOUNT
	.align		4
        /*0000*/ 	.byte	0x04, 0x2f
        /*0002*/ 	.short	(.L_1 - .L_0)
	.align		4
.L_0:
        /*0004*/ 	.word	index@(_Z13calcDistancesPdS_S_ii)
        /*0008*/ 	.word	0x00000022


	//----- nvinfo : EIATTR_FRAME_SIZE
	.align		4
.L_1:
        /*000c*/ 	.byte	0x04, 0x11
        /*000e*/ 	.short	(.L_3 - .L_2)
	.align		4
.L_2:
        /*0010*/ 	.word	index@($_Z13calcDistancesPdS_S_ii$__internal_accurate_pow)
        /*0014*/ 	.word	0x00000000


	//----- nvinfo : EIATTR_FRAME_SIZE
	.align		4
.L_3:
        /*0018*/ 	.byte	0x04, 0x11
        /*001a*/ 	.short	(.L_5 - .L_4)
	.align		4
.L_4:
        /*001c*/ 	.word	index@($__internal_3_$__cuda_sm20_dsqrt_rn_f64_mediumpath_v1)
        /*0020*/ 	.word	0x00000000


	//----- nvinfo : EIATTR_FRAME_SIZE
	.align		4
.L_5:
        /*0024*/ 	.byte	0x04, 0x11
        /*0026*/ 	.short	(.L_7 - .L_6)
	.align		4
.L_6:
        /*0028*/ 	.word	index@(_Z13calcDistancesPdS_S_ii)
        /*002c*/ 	.word	0x00000000


	//----- nvinfo : EIATTR_REGCOUNT
	.align		4
.L_7:
        /*0030*/ 	.byte	0x04, 0x2f
        /*0032*/ 	.short	(.L_9 - .L_8)
	.align		4
.L_8:
        /*0034*/ 	.word	index@(_Z12updateLabelsPiPdii)
        /*0038*/ 	.word	0x0000001d


	//----- nvinfo : EIATTR_FRAME_SIZE
	.align		4
.L_9:
        /*003c*/ 	.byte	0x04, 0x11
        /*003e*/ 	.short	(.L_11 - .L_10)
	.align		4
.L_10:
        /*0040*/ 	.word	index@(_Z12updateLabelsPiPdii)
        /*0044*/ 	.word	0x00000000


	//----- nvinfo : EIATTR_REGCOUNT
	.align		4
.L_11:
        /*0048*/ 	.byte	0x04, 0x2f
        /*004a*/ 	.short	(.L_13 - .L_12)
	.align		4
.L_12:
        /*004c*/ 	.word	index@(_Z21sumPointsAcrossLabelsPiPdS0_i)
        /*0050*/ 	.word	0x0000000e


	//----- nvinfo : EIATTR_FRAME_SIZE
	.align		4
.L_13:
        /*0054*/ 	.byte	0x04, 0x11
        /*0056*/ 	.short	(.L_15 - .L_14)
	.align		4
.L_14:
        /*0058*/ 	.word	index@(_Z21sumPointsAcrossLabelsPiPdS0_i)
        /*005c*/ 	.word	0x00000000


	//----- nvinfo : EIATTR_REGCOUNT
	.align		4
.L_15:
        /*0060*/ 	.byte	0x04, 0x2f
        /*0062*/ 	.short	(.L_17 - .L_16)
	.align		4
.L_16:
        /*0064*/ 	.word	index@(_Z13sumLabelFreqsPiS_i)
        /*0068*/ 	.word	0x0000000a


	//----- nvinfo : EIATTR_FRAME_SIZE
	.align		4
.L_17:
        /*006c*/ 	.byte	0x04, 0x11
        /*006e*/ 	.short	(.L_19 - .L_18)
	.align		4
.L_18:
        /*0070*/ 	.word	index@(_Z13sumLabelFreqsPiS_i)
        /*0074*/ 	.word	0x00000000


	//----- nvinfo : EIATTR_REGCOUNT
	.align		4
.L_19:
        /*0078*/ 	.byte	0x04, 0x2f
        /*007a*/ 	.short	(.L_21 - .L_20)
	.align		4
.L_20:
        /*007c*/ 	.word	index@(_Z18sumLabelFreqsShmemPiS_i)
        /*0080*/ 	.word	0x0000000e


	//----- nvinfo : EIATTR_FRAME_SIZE
	.align		4
.L_21:
        /*0084*/ 	.byte	0x04, 0x11
        /*0086*/ 	.short	(.L_23 - .L_22)
	.align		4
.L_22:
        /*0088*/ 	.word	index@(_Z18sumLabelFreqsShmemPiS_i)
        /*008c*/ 	.word	0x00000000


	//----- nvinfo : EIATTR_REGCOUNT
	.align		4
.L_23:
        /*0090*/ 	.byte	0x04, 0x2f
        /*0092*/ 	.short	(.L_25 - .L_24)
	.align		4
.L_24:
        /*0094*/ 	.word	index@(_Z18divideAcrossLabelsPdPii)
        /*0098*/ 	.word	0x0000001a


	//----- nvinfo : EIATTR_FRAME_SIZE
	.align		4
.L_25:
        /*009c*/ 	.byte	0x04, 0x11
        /*009e*/ 	.short	(.L_27 - .L_26)
	.align		4
.L_26:
        /*00a0*/ 	.word	index@($__internal_2_$__cuda_sm20_div_rn_f64_full)
        /*00a4*/ 	.word	0x00000000


	//----- nvinfo : EIATTR_FRAME_SIZE
	.align		4
.L_27:
        /*00a8*/ 	.byte	0x04, 0x11
        /*00aa*/ 	.short	(.L_29 - .L_28)
	.align		4
.L_28:
        /*00ac*/ 	.word	index@(_Z18divideAcrossLabelsPdPii)
        /*00b0*/ 	.word	0x00000000


	//----- nvinfo : EIATTR_REGCOUNT
	.align		4
.L_29:
        /*00b4*/ 	.byte	0x04, 0x2f
        /*00b6*/ 	.short	(.L_31 - .L_30)
	.align		4
.L_30:
        /*00b8*/ 	.word	index@(_Z24checkDistanceAboveThreshPidiiPdS0_)
        /*00bc*/ 	.word	0x00000022


	//----- nvinfo : EIATTR_FRAME_SIZE
	.align		4
.L_31:
        /*00c0*/ 	.byte	0x04, 0x11
        /*00c2*/ 	.short	(.L_33 - .L_32)
	.align		4
.L_32:
        /*00c4*/ 	.word	index@($_Z24checkDistanceAboveThreshPidiiPdS0_$__internal_accurate_pow)
        /*00c8*/ 	.word	0x00000000


	//----- nvinfo : EIATTR_FRAME_SIZE
	.align		4
.L_33:
        /*00cc*/ 	.byte	0x04, 0x11
        /*00ce*/ 	.short	(.L_35 - .L_34)
	.align		4
.L_34:
        /*00d0*/ 	.word	index@($__internal_1_$__cuda_sm20_dsqrt_rn_f64_mediumpath_v1)
        /*00d4*/ 	.word	0x00000000


	//----- nvinfo : EIATTR_FRAME_SIZE
	.align		4
.L_35:
        /*00d8*/ 	.byte	0x04, 0x11
        /*00da*/ 	.short	(.L_37 - .L_36)
	.align		4
.L_36:
        /*00dc*/ 	.word	index@(_Z24checkDistanceAboveThreshPidiiPdS0_)
        /*00e0*/ 	.word	0x00000000


	//----- nvinfo : EIATTR_REGCOUNT
	.align		4
.L_37:
        /*00e4*/ 	.byte	0x04, 0x2f
        /*00e6*/ 	.short	(.L_39 - .L_38)
	.align		4
.L_38:
        /*00e8*/ 	.word	index@(_Z21kmeansplusplus_kerneliPdPiS_ii)
        /*00ec*/ 	.word	0x0000002a


	//----- nvinfo : EIATTR_FRAME_SIZE
	.align		4
.L_39:
        /*00f0*/ 	.byte	0x04, 0x11
        /*00f2*/ 	.short	(.L_41 - .L_40)
	.align		4
.L_40:
        /*00f4*/ 	.word	index@($_Z21kmeansplusplus_kerneliPdPiS_ii$__internal_accurate_pow)
        /*00f8*/ 	.word	0x00000000


	//----- nvinfo : EIATTR_FRAME_SIZE
	.align		4
.L_41:
        /*00fc*/ 	.byte	0x04, 0x11
        /*00fe*/ 	.short	(.L_43 - .L_42)
	.align		4
.L_42:
        /*0100*/ 	.word	index@($__internal_0_$__cuda_sm20_dsqrt_rn_f64_mediumpath_v1)
        /*0104*/ 	.word	0x00000000


	//----- nvinfo : EIATTR_FRAME_SIZE
	.align		4
.L_43:
        /*0108*/ 	.byte	0x04, 0x11
        /*010a*/ 	.short	(.L_45 - .L_44)
	.align		4
.L_44:
        /*010c*/ 	.word	index@(_Z21kmeansplusplus_kerneliPdPiS_ii)
        /*0110*/ 	.word	0x00000000


	//----- nvinfo : EIATTR_MIN_STACK_SIZE
	.align		4
.L_45:
        /*0114*/ 	.byte	0x04, 0x12
        /*0116*/ 	.short	(.L_47 - .L_46)
	.align		4
.L_46:
        /*0118*/ 	.word	index@(_Z21kmeansplusplus_kerneliPdPiS_ii)
        /*011c*/ 	.word	0x00000000


	//----- nvinfo : EIATTR_MIN_STACK_SIZE
	.align		4
.L_47:
        /*0120*/ 	.byte	0x04, 0x12
        /*0122*/ 	.short	(.L_49 - .L_48)
	.align		4
.L_48:
        /*0124*/ 	.word	index@(_Z24checkDistanceAboveThreshPidiiPdS0_)
        /*0128*/ 	.word	0x00000000


	//----- nvinfo : EIATTR_MIN_STACK_SIZE
	.align		4
.L_49:
        /*012c*/ 	.byte	0x04, 0x12
        /*012e*/ 	.short	(.L_51 - .L_50)
	.align		4
.L_50:
        /*0130*/ 	.word	index@(_Z18divideAcrossLabelsPdPii)
        /*0134*/ 	.word	0x00000000


	//----- nvinfo : EIATTR_MIN_STACK_SIZE
	.align		4
.L_51:
        /*0138*/ 	.byte	0x04, 0x12
        /*013a*/ 	.short	(.L_53 - .L_52)
	.align		4
.L_52:
        /*013c*/ 	.word	index@(_Z18sumLabelFreqsShmemPiS_i)
        /*0140*/ 	.word	0x00000000


	//----- nvinfo : EIATTR_MIN_STACK_SIZE
	.align		4
.L_53:
        /*0144*/ 	.byte	0x04, 0x12
        /*0146*/ 	.short	(.L_55 - .L_54)
	.align		4
.L_54:
        /*0148*/ 	.word	index@(_Z13sumLabelFreqsPiS_i)
        /*014c*/ 	.word	0x00000000


	//----- nvinfo : EIATTR_MIN_STACK_SIZE
	.align		4
.L_55:
        /*0150*/ 	.byte	0x04, 0x12
        /*0152*/ 	.short	(.L_57 - .L_56)
	.align		4
.L_56:
        /*0154*/ 	.word	index@(_Z21sumPointsAcrossLabelsPiPdS0_i)
        /*0158*/ 	.word	0x00000000


	//----- nvinfo : EIATTR_MIN_STACK_SIZE
	.align		4
.L_57:
        /*015c*/ 	.byte	0x04, 0x12
        /*015e*/ 	.short	(.L_59 - .L_58)
	.align		4
.L_58:
        /*0160*/ 	.word	index@(_Z12updateLabelsPiPdii)
        /*0164*/ 	.word	0x00000000


	//----- nvinfo : EIATTR_MIN_STACK_SIZE
	.align		4
.L_59:
        /*0168*/ 	.byte	0x04, 0x12
        /*016a*/ 	.short	(.L_61 - .L_60)
	.align		4
.L_60:
        /*016c*/ 	.word	index@(_Z13calcDistancesPdS_S_ii)
        /*0170*/ 	.word	0x00000000
.L_61:


//--------------------- .nv.compat                --------------------------
	.section	.nv.compat,"",@"SHT_CUDA_COMPAT_INFO"
	.align	4
        /*0000*/ 	.byte	0x02, 0x09, 0x00, 0x00, 0x02, 0x02, 0x01, 0x00, 0x02, 0x05, 0x05, 0x00, 0x03, 0x07, 0x01, 0x01
        /*0010*/ 	.byte	0x02, 0x03, 0x00, 0x00, 0x02, 0x06, 0x01, 0x00, 0x04, 0x0b, 0x08, 0x00, 0x01, 0x00, 0x00, 0x00
        /*0020*/ 	.byte	0x00, 0x00, 0x00, 0x00


//--------------------- .nv.info._Z21kmeansplusplus_kerneliPdPiS_ii --------------------------
	.section	.nv.info._Z21kmeansplusplus_kerneliPdPiS_ii,"",@"SHT_CUDA_INFO"
	.sectionflags	@""
	.align	4


	//----- nvinfo : EIATTR_CUDA_API_VERSION
	.align		4
        /*0000*/ 	.byte	0x04, 0x37
        /*0002*/ 	.short	(.L_63 - .L_62)
.L_62:
        /*0004*/ 	.word	0x00000082


	//----- nvinfo : EIATTR_KPARAM_INFO
	.align		4
.L_63:
        /*0008*/ 	.byte	0x04, 0x17
        /*000a*/ 	.short	(.L_65 - .L_64)
.L_64:
        /*000c*/ 	.word	0x00000000
        /*0010*/ 	.short	0x0005
        /*0012*/ 	.short	0x0024
        /*0014*/ 	.byte	0x00, 0xf0, 0x11, 0x00


	//----- nvinfo : EIATTR_KPARAM_INFO
	.align		4
.L_65:
        /*0018*/ 	.byte	0x04, 0x17
        /*001a*/ 	.short	(.L_67 - .L_66)
.L_66:
        /*001c*/ 	.word	0x00000000
        /*0020*/ 	.short	0x0004
        /*0022*/ 	.short	0x0020
        /*0024*/ 	.byte	0x00, 0xf0, 0x11, 0x00


	//----- nvinfo : EIATTR_KPARAM_INFO
	.align		4
.L_67:
        /*0028*/ 	.byte	0x04, 0x17
        /*002a*/ 	.short	(.L_69 - .L_68)
.L_68:
        /*002c*/ 	.word	0x00000000
        /*0030*/ 	.short	0x0003
        /*0032*/ 	.short	0x0018
        /*0034*/ 	.byte	0x00, 0xf5, 0x21, 0x00


	//----- nvinfo : EIATTR_KPARAM_INFO
	.align		4
.L_69:
        /*0038*/ 	.byte	0x04, 0x17
        /*003a*/ 	.short	(.L_71 - .L_70)
.L_70:
        /*003c*/ 	.word	0x00000000
        /*0040*/ 	.short	0x0002
        /*0042*/ 	.short	0x0010
        /*0044*/ 	.byte	0x00, 0xf5, 0x21, 0x00


	//----- nvinfo : EIATTR_KPARAM_INFO
	.align		4
.L_71:
        /*0048*/ 	.byte	0x04, 0x17
        /*004a*/ 	.short	(.L_73 - .L_72)
.L_72:
        /*004c*/ 	.word	0x00000000
        /*0050*/ 	.short	0x0001
        /*0052*/ 	.short	0x0008
        /*0054*/ 	.byte	0x00, 0xf5, 0x21, 0x00


	//----- nvinfo : EIATTR_KPARAM_INFO
	.align		4
.L_73:
        /*0058*/ 	.byte	0x04, 0x17
        /*005a*/ 	.short	(.L_75 - .L_74)
.L_74:
        /*005c*/ 	.word	0x00000000
        /*0060*/ 	.short	0x0000
        /*0062*/ 	.short	0x0000
        /*0064*/ 	.byte	0x00, 0xf0, 0x11, 0x00


	//----- nvinfo : EIATTR_SPARSE_MMA_MASK
	.align		4
.L_75:
        /*0068*/ 	.byte	0x03, 0x50
        /*006a*/ 	.short	0x0000


	//----- nvinfo : EIATTR_MAXREG_COUNT
	.align		4
        /*006c*/ 	.byte	0x03, 0x1b
        /*006e*/ 	.short	0x00ff


	//----- nvinfo : EIATTR_MERCURY_ISA_VERSION
	.align		4
        /*0070*/ 	.byte	0x03, 0x5f
        /*0072*/ 	.short	0x0101


	//----- nvinfo : EIATTR_VRC_CTA_INIT_COUNT
	.align		4
        /*0074*/ 	.byte	0x02, 0x4a
	.zero		1
	.zero		1


	//----- nvinfo : EIATTR_EXIT_INSTR_OFFSETS
	.align		4
        /*0078*/ 	.byte	0x04, 0x1c
        /*007a*/ 	.short	(.L_77 - .L_76)


	//   ....[0]....
.L_76:
        /*007c*/ 	.word	0x00000070


	//   ....[1]....
        /*0080*/ 	.word	0x00001740


	//----- nvinfo : EIATTR_CRS_STACK_SIZE
	.align		4
.L_77:
        /*0084*/ 	.byte	0x04, 0x1e
        /*0086*/ 	.short	(.L_79 - .L_78)
.L_78:
        /*0088*/ 	.word	0x00000000


	//----- nvinfo : EIATTR_CBANK_PARAM_SIZE
	.align		4
.L_79:
        /*008c*/ 	.byte	0x03, 0x19
        /*008e*/ 	.short	0x0028


	//----- nvinfo : EIATTR_PARAM_CBANK
	.align		4
        /*0090*/ 	.byte	0x04, 0x0a
        /*0092*/ 	.short	(.L_81 - .L_80)
	.align		4
.L_80:
        /*0094*/ 	.word	index@(.nv.constant0._Z21kmeansplusplus_kerneliPdPiS_ii)
        /*0098*/ 	.short	0x0380
        /*009a*/ 	.short	0x0028


	//----- nvinfo : EIATTR_SW_WAR
	.align		4
.L_81:
        /*009c*/ 	.byte	0x04, 0x36
        /*009e*/ 	.short	(.L_83 - .L_82)
.L_82:
        /*00a0*/ 	.word	0x00000008
.L_83:


//--------------------- .nv.info._Z24checkDistanceAboveThreshPidiiPdS0_ --------------------------
	.section	.nv.info._Z24checkDistanceAboveThreshPidiiPdS0_,"",@"SHT_CUDA_INFO"
	.sectionflags	@""
	.align	4


	//----- nvinfo : EIATTR_CUDA_API_VERSION
	.align		4
        /*0000*/ 	.byte	0x04, 0x37
        /*0002*/ 	.short	(.L_85 - .L_84)
.L_84:
        /*0004*/ 	.word	0x00000082


	//----- nvinfo : EIATTR_KPARAM_INFO
	.align		4
.L_85:
        /*0008*/ 	.byte	0x04, 0x17
        /*000a*/ 	.short	(.L_87 - .L_86)
.L_86:
        /*000c*/ 	.word	0x00000000
        /*0010*/ 	.short	0x0005
        /*0012*/ 	.short	0x0020
        /*0014*/ 	.byte	0x00, 0xf5, 0x21, 0x00


	//----- nvinfo : EIATTR_KPARAM_INFO
	.align		4
.L_87:
        /*0018*/ 	.byte	0x04, 0x17
        /*001a*/ 	.short	(.L_89 - .L_88)
.L_88:
        /*001c*/ 	.word	0x00000000
        /*0020*/ 	.short	0x0004
        /*0022*/ 	.short	0x0018
        /*0024*/ 	.byte	0x00, 0xf5, 0x21, 0x00


	//----- nvinfo : EIATTR_KPARAM_INFO
	.align		4
.L_89:
        /*0028*/ 	.byte	0x04, 0x17
        /*002a*/ 	.short	(.L_91 - .L_90)
.L_90:
        /*002c*/ 	.word	0x00000000
        /*0030*/ 	.short	0x0003
        /*0032*/ 	.short	0x0014
        /*0034*/ 	.byte	0x00, 0xf0, 0x11, 0x00


	//----- nvinfo : EIATTR_KPARAM_INFO
	.align		4
.L_91:
        /*0038*/ 	.byte	0x04, 0x17
        /*003a*/ 	.short	(.L_93 - .L_92)
.L_92:
        /*003c*/ 	.word	0x00000000
        /*0040*/ 	.short	0x0002
        /*0042*/ 	.short	0x0010
        /*0044*/ 	.byte	0x00, 0xf0, 0x11, 0x00


	//----- nvinfo : EIATTR_KPARAM_INFO
	.align		4
.L_93:
        /*0048*/ 	.byte	0x04, 0x17
        /*004a*/ 	.short	(.L_95 - .L_94)
.L_94:
        /*004c*/ 	.word	0x00000000
        /*0050*/ 	.short	0x0001
        /*0052*/ 	.short	0x0008
        /*0054*/ 	.byte	0x00, 0xf0, 0x21, 0x00


	//----- nvinfo : EIATTR_KPARAM_INFO
	.align		4
.L_95:
        /*0058*/ 	.byte	0x04, 0x17
        /*005a*/ 	.short	(.L_97 - .L_96)
.L_96:
        /*005c*/ 	.word	0x00000000
        /*0060*/ 	.short	0x0000
        /*0062*/ 	.short	0x0000
        /*0064*/ 	.byte	0x00, 0xf5, 0x21, 0x00


	//----- nvinfo : EIATTR_SPARSE_MMA_MASK
	.align		4
.L_97:
        /*0068*/ 	.byte	0x03, 0x50
        /*006a*/ 	.short	0x0000


	//----- nvinfo : EIATTR_MAXREG_COUNT
	.align		4
        /*006c*/ 	.byte	0x03, 0x1b
        /*006e*/ 	.short	0x00ff


	//----- nvinfo : EIATTR_MERCURY_ISA_VERSION
	.align		4
        /*0070*/ 	.byte	0x03, 0x5f
        /*0072*/ 	.short	0x0101


	//----- nvinfo : EIATTR_INT_WARP_WIDE_INSTR_OFFSETS
	.align		4
        /*0074*/ 	.byte	0x04, 0x31
        /*0076*/ 	.short	(.L_99 - .L_98)


	//   ....[0]....
.L_98:
        /*0078*/ 	.word	0x00000e90


	//----- nvinfo : EIATTR_VRC_CTA_INIT_COUNT
	.align		4
.L_99:
        /*007c*/ 	.byte	0x02, 0x4a
	.zero		1
	.zero		1


	//----- nvinfo : EIATTR_EXIT_INSTR_OFFSETS
	.align		4
        /*0080*/ 	.byte	0x04, 0x1c
        /*0082*/ 	.short	(.L_101 - .L_100)


	//   ....[0]....
.L_100:
        /*0084*/ 	.word	0x00000070


	//   ....[1]....
        /*0088*/ 	.word	0x00000e60


	//   ....[2]....
        /*008c*/ 	.word	0x00000ee0


	//----- nvinfo : EIATTR_CRS_STACK_SIZE
	.align		4
.L_101:
        /*0090*/ 	.byte	0x04, 0x1e
        /*0092*/ 	.short	(.L_103 - .L_102)
.L_102:
        /*0094*/ 	.word	0x00000000


	//----- nvinfo : EIATTR_CBANK_PARAM_SIZE
	.align		4
.L_103:
        /*0098*/ 	.byte	0x03, 0x19
        /*009a*/ 	.short	0x0028


	//----- nvinfo : EIATTR_PARAM_CBANK
	.align		4
        /*009c*/ 	.byte	0x04, 0x0a
        /*009e*/ 	.short	(.L_105 - .L_104)
	.align		4
.L_104:
        /*00a0*/ 	.word	index@(.nv.constant0._Z24checkDistanceAboveThreshPidiiPdS0_)
        /*00a4*/ 	.short	0x0380
        /*00a6*/ 	.short	0x0028


	//----- nvinfo : EIATTR_SW_WAR
	.align		4
.L_105:
        /*00a8*/ 	.byte	0x04, 0x36
        /*00aa*/ 	.short	(.L_107 - .L_106)
.L_106:
        /*00ac*/ 	.word	0x00000008
.L_107:


//--------------------- .nv.info._Z18divideAcrossLabelsPdPii --------------------------
	.section	.nv.info._Z18divideAcrossLabelsPdPii,"",@"SHT_CUDA_INFO"
	.sectionflags	@""
	.align	4


	//----- nvinfo : EIATTR_CUDA_API_VERSION
	.align		4
        /*0000*/ 	.byte	0x04, 0x37
        /*0002*/ 	.short	(.L_109 - .L_108)
.L_108:
        /*0004*/ 	.word	0x00000082


	//----- nvinfo : EIATTR_KPARAM_INFO
	.align		4
.L_109:
        /*0008*/ 	.byte	0x04, 0x17
        /*000a*/ 	.short	(.L_111 - .L_110)
.L_110:
        /*000c*/ 	.word	0x00000000
        /*0010*/ 	.short	0x0002
        /*0012*/ 	.short	0x0010
        /*0014*/ 	.byte	0x00, 0xf0, 0x11, 0x00


	//----- nvinfo : EIATTR_KPARAM_INFO
	.align		4
.L_111:
        /*0018*/ 	.byte	0x04, 0x17
        /*001a*/ 	.short	(.L_113 - .L_112)
.L_112:
        /*001c*/ 	.word	0x00000000
        /*0020*/ 	.short	0x0001
        /*0022*/ 	.short	0x0008
        /*0024*/ 	.byte	0x00, 0xf5, 0x21, 0x00


	//----- nvinfo : EIATTR_KPARAM_INFO
	.align		4
.L_113:
        /*0028*/ 	.byte	0x04, 0x17
        /*002a*/ 	.short	(.L_115 - .L_114)
.L_114:
        /*002c*/ 	.word	0x00000000
        /*0030*/ 	.short	0x0000
        /*0032*/ 	.short	0x0000
        /*0034*/ 	.byte	0x00, 0xf5, 0x21, 0x00


	//----- nvinfo : EIATTR_SPARSE_MMA_MASK
	.align		4
.L_115:
        /*0038*/ 	.byte	0x03, 0x50
        /*003a*/ 	.short	0x0000


	//----- nvinfo : EIATTR_MAXREG_COUNT
	.align		4
        /*003c*/ 	.byte	0x03, 0x1b
        /*003e*/ 	.short	0x00ff


	//----- nvinfo : EIATTR_MERCURY_ISA_VERSION
	.align		4
        /*0040*/ 	.byte	0x03, 0x5f
        /*0042*/ 	.short	0x0101


	//----- nvinfo : EIATTR_VRC_CTA_INIT_COUNT
	.align		4
        /*0044*/ 	.byte	0x02, 0x4a
	.zero		1
	.zero		1


	//----- nvinfo : EIATTR_EXIT_INSTR_OFFSETS
	.align		4
        /*0048*/ 	.byte	0x04, 0x1c
        /*004a*/ 	.short	(.L_117 - .L_116)


	//   ....[0]....
.L_116:
        /*004c*/ 	.word	0x00000220


	//----- nvinfo : EIATTR_CRS_STACK_SIZE
	.align		4
.L_117:
        /*0050*/ 	.byte	0x04, 0x1e
        /*0052*/ 	.short	(.L_119 - .L_118)
.L_118:
        /*0054*/ 	.word	0x00000000


	//----- nvinfo : EIATTR_CBANK_PARAM_SIZE
	.align		4
.L_119:
        /*0058*/ 	.byte	0x03, 0x19
        /*005a*/ 	.short	0x0014


	//----- nvinfo : EIATTR_PARAM_CBANK
	.align		4
        /*005c*/ 	.byte	0x04, 0x0a
        /*005e*/ 	.short	(.L_121 - .L_120)
	.align		4
.L_120:
        /*0060*/ 	.word	index@(.nv.constant0._Z18divideAcrossLabelsPdPii)
        /*0064*/ 	.short	0x0380
        /*0066*/ 	.short	0x0014


	//----- nvinfo : EIATTR_SW_WAR
	.align		4
.L_121:
        /*0068*/ 	.byte	0x04, 0x36
        /*006a*/ 	.short	(.L_123 - .L_122)
.L_122:
        /*006c*/ 	.word	0x00000008
.L_123:


//--------------------- .nv.info._Z18sumLabelFreqsShmemPiS_i --------------------------
	.section	.nv.info._Z18sumLabelFreqsShmemPiS_i,"",@"SHT_CUDA_INFO"
	.sectionflags	@""
	.align	4


	//----- nvinfo : EIATTR_CUDA_API_VERSION
	.align		4
        /*0000*/ 	.byte	0x04, 0x37
        /*0002*/ 	.short	(.L_125 - .L_124)
.L_124:
        /*0004*/ 	.word	0x00000082


	//----- nvinfo : EIATTR_KPARAM_INFO
	.align		4
.L_125:
        /*0008*/ 	.byte	0x04, 0x17
        /*000a*/ 	.short	(.L_127 - .L_126)
.L_126:
        /*000c*/ 	.word	0x00000000
        /*0010*/ 	.short	0x0002
        /*0012*/ 	.short	0x0010
        /*0014*/ 	.byte	0x00, 0xf0, 0x11, 0x00


	//----- nvinfo : EIATTR_KPARAM_INFO
	.align		4
.L_127:
        /*0018*/ 	.byte	0x04, 0x17
        /*001a*/ 	.short	(.L_129 - .L_128)
.L_128:
        /*001c*/ 	.word	0x00000000
        /*0020*/ 	.short	0x0001
        /*0022*/ 	.short	0x0008
        /*0024*/ 	.byte	0x00, 0xf5, 0x21, 0x00


	//----- nvinfo : EIATTR_KPARAM_INFO
	.align		4
.L_129:
        /*0028*/ 	.byte	0x04, 0x17
        /*002a*/ 	.short	(.L_131 - .L_130)
.L_130:
        /*002c*/ 	.word	0x00000000
        /*0030*/ 	.short	0x0000
        /*0032*/ 	.short	0x0000
        /*0034*/ 	.byte	0x00, 0xf5, 0x21, 0x00


	//----- nvinfo : EIATTR_SPARSE_MMA_MASK
	.align		4
.L_131:
        /*0038*/ 	.byte	0x03, 0x50
        /*003a*/ 	.short	0x0000


	//----- nvinfo : EIATTR_MAXREG_COUNT
	.align		4
        /*003c*/ 	.byte	0x03, 0x1b
        /*003e*/ 	.short	0x00ff


	//----- nvinfo : EIATTR_NUM_BARRIERS
	.align		4
        /*0040*/ 	.byte	0x02, 0x4c
        /*0042*/ 	.byte	0x01
	.zero		1


	//----- nvinfo : EIATTR_MERCURY_ISA_VERSION
	.align		4
        /*0044*/ 	.byte	0x03, 0x5f
        /*0046*/ 	.short	0x0101


	//----- nvinfo : EIATTR_VRC_CTA_INIT_COUNT
	.align		4
        /*0048*/ 	.byte	0x02, 0x4a
	.zero		1
	.zero		1


	//----- nvinfo : EIATTR_EXIT_INSTR_OFFSETS
	.align		4
        /*004c*/ 	.byte	0x04, 0x1c
        /*004e*/ 	.short	(.L_133 - .L_132)


	//   ....[0]....
.L_132:
        /*0050*/ 	.word	0x00000070


	//   ....[1]....
        /*0054*/ 	.word	0x00000170


	//----- nvinfo : EIATTR_CBANK_PARAM_SIZE
	.align		4
.L_133:
        /*0058*/ 	.byte	0x03, 0x19
        /*005a*/ 	.short	0x0014


	//----- nvinfo : EIATTR_PARAM_CBANK
	.align		4
        /*005c*/ 	.byte	0x04, 0x0a
        /*005e*/ 	.short	(.L_135 - .L_134)
	.align		4
.L_134:
        /*0060*/ 	.word	index@(.nv.constant0._Z18sumLabelFreqsShmemPiS_i)
        /*0064*/ 	.short	0x0380
        /*0066*/ 	.short	0x0014


	//----- nvinfo : EIATTR_SW_WAR
	.align		4
.L_135:
        /*0068*/ 	.byte	0x04, 0x36
        /*006a*/ 	.short	(.L_137 - .L_136)
.L_136:
        /*006c*/ 	.word	0x00000008
.L_137:


//--------------------- .nv.info._Z13sumLabelFreqsPiS_i --------------------------
	.section	.nv.info._Z13sumLabelFreqsPiS_i,"",@"SHT_CUDA_INFO"
	.sectionflags	@""
	.align	4


	//----- nvinfo : EIATTR_CUDA_API_VERSION
	.align		4
        /*0000*/ 	.byte	0x04, 0x37
        /*0002*/ 	.short	(.L_139 - .L_138)
.L_138:
        /*0004*/ 	.word	0x00000082


	//----- nvinfo : EIATTR_KPARAM_INFO
	.align		4
.L_139:
        /*0008*/ 	.byte	0x04, 0x17
        /*000a*/ 	.short	(.L_141 - .L_140)
.L_140:
        /*000c*/ 	.word	0x00000000
        /*0010*/ 	.short	0x0002
        /*0012*/ 	.short	0x0010
        /*0014*/ 	.byte	0x00, 0xf0, 0x11, 0x00


	//----- nvinfo : EIATTR_KPARAM_INFO
	.align		4
.L_141:
        /*0018*/ 	.byte	0x04, 0x17
        /*001a*/ 	.short	(.L_143 - .L_142)
.L_142:
        /*001c*/ 	.word	0x00000000
        /*0020*/ 	.short	0x0001
        /*0022*/ 	.short	0x0008
        /*0024*/ 	.byte	0x00, 0xf5, 0x21, 0x00


	//----- nvinfo : EIATTR_KPARAM_INFO
	.align		4
.L_143:
        /*0028*/ 	.byte	0x04, 0x17
        /*002a*/ 	.short	(.L_145 - .L_144)
.L_144:
        /*002c*/ 	.word	0x00000000
        /*0030*/ 	.short	0x0000
        /*0032*/ 	.short	0x0000
        /*0034*/ 	.byte	0x00, 0xf5, 0x21, 0x00


	//----- nvinfo : EIATTR_SPARSE_MMA_MASK
	.align		4
.L_145:
        /*0038*/ 	.byte	0x03, 0x50
        /*003a*/ 	.short	0x0000


	//----- nvinfo : EIATTR_MAXREG_COUNT
	.align		4
        /*003c*/ 	.byte	0x03, 0x1b
        /*003e*/ 	.short	0x00ff


	//----- nvinfo : EIATTR_MERCURY_ISA_VERSION
	.align		4
        /*0040*/ 	.byte	0x03, 0x5f
        /*0042*/ 	.short	0x0101


	//----- nvinfo : EIATTR_VRC_CTA_INIT_COUNT
	.align		4
        /*0044*/ 	.byte	0x02, 0x4a
	.zero		1
	.zero		1


	//----- nvinfo : EIATTR_EXIT_INSTR_OFFSETS
	.align		4
        /*0048*/ 	.byte	0x04, 0x1c
        /*004a*/ 	.short	(.L_147 - .L_146)


	//   ....[0]....
.L_146:
        /*004c*/ 	.word	0x00000070


	//   ....[1]....
        /*0050*/ 	.word	0x00000100


	//----- nvinfo : EIATTR_CBANK_PARAM_SIZE
	.align		4
.L_147:
        /*0054*/ 	.byte	0x03, 0x19
        /*0056*/ 	.short	0x0014


	//----- nvinfo : EIATTR_PARAM_CBANK
	.align		4
        /*0058*/ 	.byte	0x04, 0x0a
        /*005a*/ 	.short	(.L_149 - .L_148)
	.align		4
.L_148:
        /*005c*/ 	.word	index@(.nv.constant0._Z13sumLabelFreqsPiS_i)
        /*0060*/ 	.short	0x0380
        /*0062*/ 	.short	0x0014


	//----- nvinfo : EIATTR_SW_WAR
	.align		4
.L_149:
        /*0064*/ 	.byte	0x04, 0x36
        /*0066*/ 	.short	(.L_151 - .L_150)
.L_150:
        /*0068*/ 	.word	0x00000008
.L_151:


//--------------------- .nv.info._Z21sumPointsAcrossLabelsPiPdS0_i --------------------------
	.section	.nv.info._Z21sumPointsAcrossLabelsPiPdS0_i,"",@"SHT_CUDA_INFO"
	.sectionflags	@""
	.align	4


	//----- nvinfo : EIATTR_CUDA_API_VERSION
	.align		4
        /*0000*/ 	.byte	0x04, 0x37
        /*0002*/ 	.short	(.L_153 - .L_152)
.L_152:
        /*0004*/ 	.word	0x00000082


	//----- nvinfo : EIATTR_KPARAM_INFO
	.align		4
.L_153:
        /*0008*/ 	.byte	0x04, 0x17
        /*000a*/ 	.short	(.L_155 - .L_154)
.L_154:
        /*000c*/ 	.word	0x00000000
        /*0010*/ 	.short	0x0003
        /*0012*/ 	.short	0x0018
        /*0014*/ 	.byte	0x00, 0xf0, 0x11, 0x00


	//----- nvinfo : EIATTR_KPARAM_INFO
	.align		4
.L_155:
        /*0018*/ 	.byte	0x04, 0x17
        /*001a*/ 	.short	(.L_157 - .L_156)
.L_156:
        /*001c*/ 	.word	0x00000000
        /*0020*/ 	.short	0x0002
        /*0022*/ 	.short	0x0010
        /*0024*/ 	.byte	0x00, 0xf5, 0x21, 0x00


	//----- nvinfo : EIATTR_KPARAM_INFO
	.align		4
.L_157:
        /*0028*/ 	.byte	0x04, 0x17
        /*002a*/ 	.short	(.L_159 - .L_158)
.L_158:
        /*002c*/ 	.word	0x00000000
        /*0030*/ 	.short	0x0001
        /*0032*/ 	.short	0x0008
        /*0034*/ 	.byte	0x00, 0xf5, 0x21, 0x00


	//----- nvinfo : EIATTR_KPARAM_INFO
	.align		4
.L_159:
        /*0038*/ 	.byte	0x04, 0x17
        /*003a*/ 	.short	(.L_161 - .L_160)
.L_160:
        /*003c*/ 	.word	0x00000000
        /*0040*/ 	.short	0x0000
        /*0042*/ 	.short	0x0000
        /*0044*/ 	.byte	0x00, 0xf5, 0x21, 0x00


	//----- nvinfo : EIATTR_SPARSE_MMA_MASK
	.align		4
.L_161:
        /*0048*/ 	.byte	0x03, 0x50
        /*004a*/ 	.short	0x0000


	//----- nvinfo : EIATTR_MAXREG_COUNT
	.align		4
        /*004c*/ 	.byte	0x03, 0x1b
        /*004e*/ 	.short	0x00ff


	//----- nvinfo : EIATTR_MERCURY_ISA_VERSION
	.align		4
        /*0050*/ 	.byte	0x03, 0x5f
        /*0052*/ 	.short	0x0101


	//----- nvinfo : EIATTR_VRC_CTA_INIT_COUNT
	.align		4
        /*0054*/ 	.byte	0x02, 0x4a
	.zero		1
	.zero		1


	//----- nvinfo : EIATTR_EXIT_INSTR_OFFSETS
	.align		4
        /*0058*/ 	.byte	0x04, 0x1c
        /*005a*/ 	.short	(.L_163 - .L_162)


	//   ....[0]....
.L_162:
        /*005c*/ 	.word	0x00000180


	//----- nvinfo : EIATTR_CRS_STACK_SIZE
	.align		4
.L_163:
        /*0060*/ 	.byte	0x04, 0x1e
        /*0062*/ 	.short	(.L_165 - .L_164)
.L_164:
        /*0064*/ 	.word	0x00000000


	//----- nvinfo : EIATTR_CBANK_PARAM_SIZE
	.align		4
.L_165:
        /*0068*/ 	.byte	0x03, 0x19
        /*006a*/ 	.short	0x001c


	//----- nvinfo : EIATTR_PARAM_CBANK
	.align		4
        /*006c*/ 	.byte	0x04, 0x0a
        /*006e*/ 	.short	(.L_167 - .L_166)
	.align		4
.L_166:
        /*0070*/ 	.word	index@(.nv.constant0._Z21sumPointsAcrossLabelsPiPdS0_i)
        /*0074*/ 	.short	0x0380
        /*0076*/ 	.short	0x001c


	//----- nvinfo : EIATTR_SW_WAR
	.align		4
.L_167:
        /*0078*/ 	.byte	0x04, 0x36
        /*007a*/ 	.short	(.L_169 - .L_168)
.L_168:
        /*007c*/ 	.word	0x00000008
.L_169:


//--------------------- .nv.info._Z12updateLabelsPiPdii --------------------------
	.section	.nv.info._Z12updateLabelsPiPdii,"",@"SHT_CUDA_INFO"
	.sectionflags	@""
	.align	4


	//----- nvinfo : EIATTR_CUDA_API_VERSION
	.align		4
        /*0000*/ 	.byte	0x04, 0x37
        /*0002*/ 	.short	(.L_171 - .L_170)
.L_170:
        /*0004*/ 	.word	0x00000082


	//----- nvinfo : EIATTR_KPARAM_INFO
	.align		4
.L_171:
        /*0008*/ 	.byte	0x04, 0x17
        /*000a*/ 	.short	(.L_173 - .L_172)
.L_172:
        /*000c*/ 	.word	0x00000000
        /*0010*/ 	.short	0x0003
        /*0012*/ 	.short	0x0014
        /*0014*/ 	.byte	0x00, 0xf0, 0x11, 0x00


	//----- nvinfo : EIATTR_KPARAM_INFO
	.align		4
.L_173:
        /*0018*/ 	.byte	0x04, 0x17
        /*001a*/ 	.short	(.L_175 - .L_174)
.L_174:
        /*001c*/ 	.word	0x00000000
        /*0020*/ 	.short	0x0002
        /*0022*/ 	.short	0x0010
        /*0024*/ 	.byte	0x00, 0xf0, 0x11, 0x00


	//----- nvinfo : EIATTR_KPARAM_INFO
	.align		4
.L_175:
        /*0028*/ 	.byte	0x04, 0x17
        /*002a*/ 	.short	(.L_177 - .L_176)
.L_176:
        /*002c*/ 	.word	0x00000000
        /*0030*/ 	.short	0x0001
        /*0032*/ 	.short	0x0008
        /*0034*/ 	.byte	0x00, 0xf5, 0x21, 0x00


	//----- nvinfo : EIATTR_KPARAM_INFO
	.align		4
.L_177:
        /*0038*/ 	.byte	0x04, 0x17
        /*003a*/ 	.short	(.L_179 - .L_178)
.L_178:
        /*003c*/ 	.word	0x00000000
        /*0040*/ 	.short	0x0000
        /*0042*/ 	.short	0x0000
        /*0044*/ 	.byte	0x00, 0xf5, 0x21, 0x00


	//----- nvinfo : EIATTR_SPARSE_MMA_MASK
	.align		4
.L_179:
        /*0048*/ 	.byte	0x03, 0x50
        /*004a*/ 	.short	0x0000


	//----- nvinfo : EIATTR_MAXREG_COUNT
	.align		4
        /*004c*/ 	.byte	0x03, 0x1b
        /*004e*/ 	.short	0x00ff


	//----- nvinfo : EIATTR_MERCURY_ISA_VERSION
	.align		4
        /*0050*/ 	.byte	0x03, 0x5f
        /*0052*/ 	.short	0x0101


	//----- nvinfo : EIATTR_VRC_CTA_INIT_COUNT
	.align		4
        /*0054*/ 	.byte	0x02, 0x4a
	.zero		1
	.zero		1


	//----- nvinfo : EIATTR_EXIT_INSTR_OFFSETS
	.align		4
        /*0058*/ 	.byte	0x04, 0x1c
        /*005a*/ 	.short	(.L_181 - .L_180)


	//   ....[0]....
.L_180:
        /*005c*/ 	.word	0x00000070


	//   ....[1]....
        /*0060*/ 	.word	0x00000e00


	//----- nvinfo : EIATTR_CBANK_PARAM_SIZE
	.align		4
.L_181:
        /*0064*/ 	.byte	0x03, 0x19
        /*0066*/ 	.short	0x0018


	//----- nvinfo : EIATTR_PARAM_CBANK
	.align		4
        /*0068*/ 	.byte	0x04, 0x0a
        /*006a*/ 	.short	(.L_183 - .L_182)
	.align		4
.L_182:
        /*006c*/ 	.word	index@(.nv.constant0._Z12updateLabelsPiPdii)
        /*0070*/ 	.short	0x0380
        /*0072*/ 	.short	0x0018


	//----- nvinfo : EIATTR_SW_WAR
	.align		4
.L_183:
        /*0074*/ 	.byte	0x04, 0x36
        /*0076*/ 	.short	(.L_185 - .L_184)
.L_184:
        /*0078*/ 	.word	0x00000008
.L_185:


//--------------------- .nv.info._Z13calcDistancesPdS_S_ii --------------------------
	.section	.nv.info._Z13calcDistancesPdS_S_ii,"",@"SHT_CUDA_INFO"
	.sectionflags	@""
	.align	4


	//----- nvinfo : EIATTR_CUDA_API_VERSION
	.align		4
        /*0000*/ 	.byte	0x04, 0x37
        /*0002*/ 	.short	(.L_187 - .L_186)
.L_186:
        /*0004*/ 	.word	0x00000082


	//----- nvinfo : EIATTR_KPARAM_INFO
	.align		4
.L_187:
        /*0008*/ 	.byte	0x04, 0x17
        /*000a*/ 	.short	(.L_189 - .L_188)
.L_188:
        /*000c*/ 	.word	0x00000000
        /*0010*/ 	.short	0x0004
        /*0012*/ 	.short	0x001c
        /*0014*/ 	.byte	0x00, 0xf0, 0x11, 0x00


	//----- nvinfo : EIATTR_KPARAM_INFO
	.align		4
.L_189:
        /*0018*/ 	.byte	0x04, 0x17
        /*001a*/ 	.short	(.L_191 - .L_190)
.L_190:
        /*001c*/ 	.word	0x00000000
        /*0020*/ 	.short	0x0003
        /*0022*/ 	.short	0x0018
        /*0024*/ 	.byte	0x00, 0xf0, 0x11, 0x00


	//----- nvinfo : EIATTR_KPARAM_INFO
	.align		4
.L_191:
        /*0028*/ 	.byte	0x04, 0x17
        /*002a*/ 	.short	(.L_193 - .L_192)
.L_192:
        /*002c*/ 	.word	0x00000000
        /*0030*/ 	.short	0x0002
        /*0032*/ 	.short	0x0010
        /*0034*/ 	.byte	0x00, 0xf5, 0x21, 0x00


	//----- nvinfo : EIATTR_KPARAM_INFO
	.align		4
.L_193:
        /*0038*/ 	.byte	0x04, 0x17
        /*003a*/ 	.short	(.L_195 - .L_194)
.L_194:
        /*003c*/ 	.word	0x00000000
        /*0040*/ 	.short	0x0001
        /*0042*/ 	.short	0x0008
        /*0044*/ 	.byte	0x00, 0xf5, 0x21, 0x00


	//----- nvinfo : EIATTR_KPARAM_INFO
	.align		4
.L_195:
        /*0048*/ 	.byte	0x04, 0x17
        /*004a*/ 	.short	(.L_197 - .L_196)
.L_196:
        /*004c*/ 	.word	0x00000000
        /*0050*/ 	.short	0x0000
        /*0052*/ 	.short	0x0000
        /*0054*/ 	.byte	0x00, 0xf5, 0x21, 0x00


	//----- nvinfo : EIATTR_SPARSE_MMA_MASK
	.align		4
.L_197:
        /*0058*/ 	.byte	0x03, 0x50
        /*005a*/ 	.short	0x0000


	//----- nvinfo : EIATTR_MAXREG_COUNT
	.align		4
        /*005c*/ 	.byte	0x03, 0x1b
        /*005e*/ 	.short	0x00ff


	//----- nvinfo : EIATTR_MERCURY_ISA_VERSION
	.align		4
        /*0060*/ 	.byte	0x03, 0x5f
        /*0062*/ 	.short	0x0101


	//----- nvinfo : EIATTR_VRC_CTA_INIT_COUNT
	.align		4
        /*0064*/ 	.byte	0x02, 0x4a
	.zero		1
	.zero		1


	//----- nvinfo : EIATTR_EXIT_INSTR_OFFSETS
	.align		4
        /*0068*/ 	.byte	0x04, 0x1c
        /*006a*/ 	.short	(.L_199 - .L_198)


	//   ....[0]....
.L_198:
        /*006c*/ 	.word	0x00000e70


	//----- nvinfo : EIATTR_CRS_STACK_SIZE
	.align		4
.L_199:
        /*0070*/ 	.byte	0x04, 0x1e
        /*0072*/ 	.short	(.L_201 - .L_200)
.L_200:
        /*0074*/ 	.word	0x00000000


	//----- nvinfo : EIATTR_CBANK_PARAM_SIZE
	.align		4
.L_201:
        /*0078*/ 	.byte	0x03, 0x19
        /*007a*/ 	.short	0x0020


	//----- nvinfo : EIATTR_PARAM_CBANK
	.align		4
        /*007c*/ 	.byte	0x04, 0x0a
        /*007e*/ 	.short	(.L_203 - .L_202)
	.align		4
.L_202:
        /*0080*/ 	.word	index@(.nv.constant0._Z13calcDistancesPdS_S_ii)
        /*0084*/ 	.short	0x0380
        /*0086*/ 	.short	0x0020


	//----- nvinfo : EIATTR_SW_WAR
	.align		4
.L_203:
        /*0088*/ 	.byte	0x04, 0x36
        /*008a*/ 	.short	(.L_205 - .L_204)
.L_204:
        /*008c*/ 	.word	0x00000008
.L_205:


//--------------------- .nv.callgraph             --------------------------
	.section	.nv.callgraph,"",@"SHT_CUDA_CALLGRAPH"
	.align	4
	.sectionentsize	8
	.align		4
        /*0000*/ 	.word	0x00000000
	.align		4
        /*0004*/ 	.word	0xffffffff
	.align		4
        /*0008*/ 	.word	0x00000000
	.align		4
        /*000c*/ 	.word	0xfffffffe
	.align		4
        /*0010*/ 	.word	0x00000000
	.align		4
        /*0014*/ 	.word	0xfffffffd
	.align		4
        /*0018*/ 	.word	0x00000000
	.align		4
        /*001c*/ 	.word	0xfffffffc


//--------------------- .text._Z21kmeansplusplus_kerneliPdPiS_ii --------------------------
	.section	.text._Z21kmeansplusplus_kerneliPdPiS_ii,"ax",@progbits
	.align	128
        .global         _Z21kmeansplusplus_kerneliPdPiS_ii
        .type           _Z21kmeansplusplus_kerneliPdPiS_ii,@function
        .size           _Z21kmeansplusplus_kerneliPdPiS_ii,(.L_x_130 - _Z21kmeansplusplus_kerneliPdPiS_ii)
        .other          _Z21kmeansplusplus_kerneliPdPiS_ii,@"STO_CUDA_ENTRY STV_DEFAULT"
_Z21kmeansplusplus_kerneliPdPiS_ii:
.text._Z21kmeansplusplus_kerneliPdPiS_ii:
[----:B------:R-:W-:Y:S01]  /*0000*/  LDC R1, c[0x0][0x37c] ;  /* 0x0000df00ff017b82 */ /* 0x000fe20000000800 */
[----:B------:R-:W0:Y:S07]  /*0010*/  S2R R3, SR_TID.X ;  /* 0x0000000000037919 */ /* 0x000e2e0000002100 */
[----:B------:R-:W0:Y:S01]  /*0020*/  S2UR UR4, SR_CTAID.X ;  /* 0x00000000000479c3 */ /* 0x000e220000002500 */
[----:B------:R-:W1:Y:S07]  /*0030*/  LDCU UR5, c[0x0][0x380] ;  /* 0x00007000ff0577ac */ /* 0x000e6e0008000800 */
[----:B------:R-:W0:Y:S02]  /*0040*/  LDC R2, c[0x0][0x360] ;  /* 0x0000d800ff027b82 */ /* 0x000e240000000800 */
[----:B0-----:R-:W-:-:S05]  /*0050*/  IMAD R2, R2, UR4, R3 ;  /* 0x0000000402027c24 */ /* 0x001fca000f8e0203 */
[----:B-1----:R-:W-:-:S13]  /*0060*/  ISETP.GE.AND P0, PT, R2, UR5, PT ;  /* 0x0000000502007c0c */ /* 0x002fda000bf06270 */
[----:B------:R-:W-:Y:S05]  /*0070*/  @P0 EXIT ;  /* 0x000000000000094d */ /* 0x000fea0003800000 */
[----:B------:R-:W0:Y:S01]  /*0080*/  LDCU UR5, c[0x0][0x3a0] ;  /* 0x00007400ff0577ac */ /* 0x000e220008000800 */
[----:B------:R-:W-:Y:S02]  /*0090*/  IMAD.MOV.U32 R18, RZ, RZ, -0x1 ;  /* 0xffffffffff127424 */ /* 0x000fe400078e00ff */
[----:B------:R-:W-:Y:S01]  /*00a0*/  IMAD.MOV.U32 R19, RZ, RZ, 0x7fefffff ;  /* 0x7fefffffff137424 */ /* 0x000fe200078e00ff */
[----:B------:R-:W1:Y:S01]  /*00b0*/  LDCU.64 UR8, c[0x0][0x358] ;  /* 0x00006b00ff0877ac */ /* 0x000e620008000a00 */
[----:B0-----:R-:W-:-:S09]  /*00c0*/  UISETP.GE.AND UP0, UPT, UR5, 0x1, UPT ;  /* 0x000000010500788c */ /* 0x001fd2000bf06270 */
[----:B-1----:R-:W-:Y:S05]  /*00d0*/  BRA.U !UP0, `(.L_x_0) ;  /* 0x00000015088c7547 */ /* 0x002fea000b800000 */
[----:B------:R-:W0:Y:S02]  /*00e0*/  LDCU UR4, c[0x0][0x3a4] ;  /* 0x00007480ff0477ac */ /* 0x000e240008000800 */
[----:B0-----:R-:W-:-:S09]  /*00f0*/  UISETP.GE.AND UP0, UPT, UR4, 0x1, UPT ;  /* 0x000000010400788c */ /* 0x001fd2000bf06270 */
[----:B------:R-:W-:Y:S05]  /*0100*/  BRA.U !UP0, `(.L_x_1) ;  /* 0x0000001108907547 */ /* 0x000fea000b800000 */
[----:B------:R-:W0:Y:S01]  /*0110*/  LDCU.64 UR10, c[0x0][0x398] ;  /* 0x00007300ff0a77ac */ /* 0x000e220008000a00 */
[----:B------:R-:W-:Y:S02]  /*0120*/  IMAD R3, R2, UR4, RZ ;  /* 0x0000000402037c24 */ /* 0x000fe4000f8e02ff */
[----:B------:R-:W-:Y:S01]  /*0130*/  IMAD.MOV.U32 R6, RZ, RZ, RZ ;  /* 0x000000ffff067224 */ /* 0x000fe200078e00ff */
[----:B------:R-:W-:Y:S01]  /*0140*/  ULOP3.LUT UR6, UR4, 0x7ffffffc, URZ, 0xc0, !UPT ;  /* 0x7ffffffc04067892 */ /* 0x000fe2000f8ec0ff */
[----:B------:R-:W-:Y:S01]  /*0150*/  IMAD.MOV.U32 R18, RZ, RZ, -0x1 ;  /* 0xffffffffff127424 */ /* 0x000fe200078e00ff */
[----:B------:R-:W-:Y:S01]  /*0160*/  SHF.R.S32.HI R4, RZ, 0x1f, R3 ;  /* 0x0000001fff047819 */ /* 0x000fe20000011403 */
[----:B------:R-:W-:Y:S01]  /*0170*/  IMAD.MOV.U32 R19, RZ, RZ, 0x7fefffff ;  /* 0x7fefffffff137424 */ /* 0x000fe200078e00ff */
[----:B------:R-:W-:Y:S02]  /*0180*/  ULOP3.LUT UR5, UR4, 0x3, URZ, 0xc0, !UPT ;  /* 0x0000000304057892 */ /* 0x000fe4000f8ec0ff */
[----:B------:R-:W-:Y:S01]  /*0190*/  UIADD3 UR7, UPT, UPT, -UR6, URZ, URZ ;  /* 0x000000ff06077290 */ /* 0x000fe2000fffe1ff */
[----:B0-----:R-:W-:-:S04]  /*01a0*/  LEA R5, P0, R3, UR10, 0x3 ;  /* 0x0000000a03057c11 */ /* 0x001fc8000f8018ff */
[----:B------:R-:W-:Y:S02]  /*01b0*/  IADD3 R5, P1, PT, R5, 0x10, RZ ;  /* 0x0000001005057810 */ /* 0x000fe40007f3e0ff */
[----:B------:R-:W-:-:S05]  /*01c0*/  LEA.HI.X R7, R3, UR11, R4, 0x3, P0 ;  /* 0x0000000b03077c11 */ /* 0x000fca00080f1c04 */
[----:B------:R-:W-:-:S07]  /*01d0*/  IMAD.X R7, RZ, RZ, R7, P1 ;  /* 0x000000ffff077224 */ /* 0x000fce00008e0607 */
.L_x_35:
[----:B------:R-:W0:Y:S01]  /*01e0*/  LDC.64 R10, c[0x0][0x390] ;  /* 0x0000e400ff0a7b82 */ /* 0x000e220000000a00 */
[----:B------:R-:W1:Y:S01]  /*01f0*/  LDCU UR4, c[0x0][0x3a4] ;  /* 0x00007480ff0477ac */ /* 0x000e620008000800 */
[----:B0-----:R-:W-:-:S05]  /*0200*/  IMAD.WIDE.U32 R10, R6, 0x4, R10 ;  /* 0x00000004060a7825 */ /* 0x001fca00078e000a */
[----:B------:R-:W2:Y:S01]  /*0210*/  LDG.E R8, desc[UR8][R10.64] ;  /* 0x000000080a087981 */ /* 0x000ea2000c1e1900 */
[----:B-1----:R-:W-:Y:S01]  /*0220*/  UISETP.GE.U32.AND UP0, UPT, UR4, 0x4, UPT ;  /* 0x000000040400788c */ /* 0x002fe2000bf06070 */
[----:B------:R-:W-:Y:S01]  /*0230*/  CS2R R22, SRZ ;  /* 0x0000000000167805 */ /* 0x000fe2000001ff00 */
[----:B--2---:R-:W-:Y:S01]  /*0240*/  IMAD R8, R8, UR4, RZ ;  /* 0x0000000408087c24 */ /* 0x004fe2000f8e02ff */
[----:B------:R-:W-:-:S04]  /*0250*/  UMOV UR4, URZ ;  /* 0x000000ff00047c82 */ /* 0x000fc80008000000 */
[----:B------:R-:W-:Y:S02]  /*0260*/  SHF.R.S32.HI R9, RZ, 0x1f, R8 ;  /* 0x0000001fff097819 */ /* 0x000fe40000011408 */
[----:B------:R-:W-:Y:S05]  /*0270*/  BRA.U !UP0, `(.L_x_2) ;  /* 0x0000000908247547 */ /* 0x000fea000b800000 */
[----:B------:R-:W0:Y:S01]  /*0280*/  LDC.64 R16, c[0x0][0x398] ;  /* 0x0000e600ff107b82 */ /* 0x000e220000000a00 */
[----:B------:R-:W-:Y:S01]  /*0290*/  IMAD.MOV.U32 R14, RZ, RZ, R5 ;  /* 0x000000ffff0e7224 */ /* 0x000fe200078e0005 */
[----:B------:R-:W-:Y:S01]  /*02a0*/  CS2R R22, SRZ ;  /* 0x0000000000167805 */ /* 0x000fe2000001ff00 */
[----:B------:R-:W-:Y:S01]  /*02b0*/  IMAD.MOV.U32 R15, RZ, RZ, R7 ;  /* 0x000000ffff0f7224 */ /* 0x000fe200078e0007 */
[----:B------:R-:W-:Y:S01]  /*02c0*/  UMOV UR4, UR7 ;  /* 0x0000000700047c82 */ /* 0x000fe20008000000 */
[----:B0-----:R-:W-:-:S04]  /*02d0*/  LEA R16, P0, R8, R16, 0x3 ;  /* 0x0000001008107211 */ /* 0x001fc800078018ff */
[----:B------:R-:W-:Y:S02]  /*02e0*/  IADD3 R16, P1, PT, R16, 0x10, RZ ;  /* 0x0000001010107810 */ /* 0x000fe40007f3e0ff */
[----:B------:R-:W-:-:S05]  /*02f0*/  LEA.HI.X R17, R8, R17, R9, 0x3, P0 ;  /* 0x0000001108117211 */ /* 0x000fca00000f1c09 */
[----:B------:R-:W-:-:S07]  /*0300*/  IMAD.X R17, RZ, RZ, R17, P1 ;  /* 0x000000ffff117224 */ /* 0x000fce00008e0611 */
.L_x_19:
[----:B------:R-:W2:Y:S04]  /*0310*/  LDG.E.64 R24, desc[UR8][R16.64+-0x10] ;  /* 0xfffff00810187981 */ /* 0x000ea8000c1e1b00 */
[----:B------:R-:W2:Y:S01]  /*0320*/  LDG.E.64 R10, desc[UR8][R14.64+-0x10] ;  /* 0xfffff0080e0a7981 */ /* 0x000ea2000c1e1b00 */
[----:B------:R-:W-:Y:S01]  /*0330*/  BSSY.RECONVERGENT B0, `(.L_x_3) ;  /* 0x0000005000007945 */ /* 0x000fe20003800200 */
[----:B------:R-:W-:Y:S01]  /*0340*/  MOV R0, 0x380 ;  /* 0x0000038000007802 */ /* 0x000fe20000000f00 */
[----:B--2---:R-:W-:-:S08]  /*0350*/  DADD R24, R24, -R10 ;  /* 0x0000000018187229 */ /* 0x004fd0000000080a */
[----:B------:R-:W-:-:S11]  /*0360*/  DADD R10, -RZ, |R24| ;  /* 0x00000000ff0a7229 */ /* 0x000fd60000000518 */
[----:B------:R-:W-:Y:S05]  /*0370*/  CALL.REL.NOINC `($_Z21kmeansplusplus_kerneliPdPiS_ii$__internal_accurate_pow) ;  /* 0x0000001400a87944 */ /* 0x000fea0003c00000 */
[----:B------:R-:W-:Y:S05]  /*0380*/  BSYNC.RECONVERGENT B0 ;  /* 0x0000000000007941 */ /* 0x000fea0003800200 */
.L_x_3:
[C---:B------:R-:W-:Y:S01]  /*0390*/  DADD R12, R24.reuse, 2 ;  /* 0x40000000180c7429 */ /* 0x040fe20000000000 */
[----:B------:R-:W-:Y:S01]  /*03a0*/  BSSY.RECONVERGENT B0, `(.L_x_4) ;  /* 0x000000f000007945 */ /* 0x000fe20003800200 */
[----:B------:R-:W-:-:S06]  /*03b0*/  DSETP.NEU.AND P0, PT, R24, RZ, PT ;  /* 0x000000ff1800722a */ /* 0x000fcc0003f0d000 */
[----:B------:R-:W-:Y:S02]  /*03c0*/  FSEL R20, R11, RZ, P0 ;  /* 0x000000ff0b147208 */ /* 0x000fe40000000000 */
[----:B------:R-:W-:Y:S02]  /*03d0*/  LOP3.LUT R12, R13, 0x7ff00000, RZ, 0xc0, !PT ;  /* 0x7ff000000d0c7812 */ /* 0x000fe400078ec0ff */
[----:B------:R-:W-:Y:S02]  /*03e0*/  FSEL R21, R10, RZ, P0 ;  /* 0x000000ff0a157208 */ /* 0x000fe40000000000 */
[----:B------:R-:W-:-:S13]  /*03f0*/  ISETP.NE.AND P1, PT, R12, 0x7ff00000, PT ;  /* 0x7ff000000c00780c */ /* 0x000fda0003f25270 */
[----:B------:R-:W-:Y:S05]  /*0400*/  @P1 BRA `(.L_x_5) ;  /* 0x0000000000201947 */ /* 0x000fea0003800000 */
[----:B------:R-:W-:-:S14]  /*0410*/  DSETP.NAN.AND P0, PT, R24, R24, PT ;  /* 0x000000181800722a */ /* 0x000fdc0003f08000 */
[----:B------:R-:W-:Y:S05]  /*0420*/  @P0 BRA `(.L_x_6) ;  /* 0x0000000000140947 */ /* 0x000fea0003800000 */
[----:B------:R-:W-:-:S14]  /*0430*/  DSETP.NEU.AND P0, PT, |R24|, +INF , PT ;  /* 0x7ff000001800742a */ /* 0x000fdc0003f0d200 */
[----:B------:R-:W-:Y:S05]  /*0440*/  @P0 BRA `(.L_x_5) ;  /* 0x0000000000100947 */ /* 0x000fea0003800000 */
[----:B------:R-:W-:Y:S02]  /*0450*/  IMAD.MOV.U32 R20, RZ, RZ, 0x0 ;  /* 0x00000000ff147424 */ /* 0x000fe400078e00ff */
[----:B------:R-:W-:Y:S01]  /*0460*/  IMAD.MOV.U32 R21, RZ, RZ, 0x7ff00000 ;  /* 0x7ff00000ff157424 */ /* 0x000fe200078e00ff */
[----:B------:R-:W-:Y:S06]  /*0470*/  BRA `(.L_x_5) ;  /* 0x0000000000047947 */ /* 0x000fec0003800000 */
.L_x_6:
[----:B------:R-:W-:-:S11]  /*0480*/  DADD R20, R24, 2 ;  /* 0x4000000018147429 */ /* 0x000fd60000000000 */
.L_x_5:
[----:B------:R-:W-:Y:S05]  /*0490*/  BSYNC.RECONVERGENT B0 ;  /* 0x0000000000007941 */ /* 0x000fea0003800200 */
.L_x_4:
[----:B------:R-:W2:Y:S04]  /*04a0*/  LDG.E.64 R12, desc[UR8][R16.64+-0x8] ;  /* 0xfffff808100c7981 */ /* 0x000ea8000c1e1b00 */
[----:B------:R-:W2:Y:S01]  /*04b0*/  LDG.E.64 R10, desc[UR8][R14.64+-0x8] ;  /* 0xfffff8080e0a7981 */ /* 0x000ea2000c1e1b00 */
[----:B------:R-:W-:Y:S01]  /*04c0*/  DSETP.NEU.AND P0, PT, R24, 1, PT ;  /* 0x3ff000001800742a */ /* 0x000fe20003f0d000 */
[----:B------:R-:W-:Y:S01]  /*04d0*/  BSSY.RECONVERGENT B0, `(.L_x_7) ;  /* 0x0000008000007945 */ /* 0x000fe20003800200 */
[----:B------:R-:W-:-:S04]  /*04e0*/  MOV R0, 0x550 ;  /* 0x0000055000007802 */ /* 0x000fc80000000f00 */
[----:B------:R-:W-:Y:S02]  /*04f0*/  FSEL R24, R20, RZ, P0 ;  /* 0x000000ff14187208 */ /* 0x000fe40000000000 */
[----:B------:R-:W-:-:S06]  /*0500*/  FSEL R25, R21, 1.875, P0 ;  /* 0x3ff0000015197808 */ /* 0x000fcc0000000000 */
[----:B------:R-:W-:Y:S02]  /*0510*/  DADD R24, R22, R24 ;  /* 0x0000000016187229 */ /* 0x000fe40000000018 */
[----:B--2---:R-:W-:-:S08]  /*0520*/  DADD R12, R12, -R10 ;  /* 0x000000000c0c7229 */ /* 0x004fd0000000080a */
[----:B------:R-:W-:-:S11]  /*0530*/  DADD R10, -RZ, |R12| ;  /* 0x00000000ff0a7229 */ /* 0x000fd6000000050c */
[----:B------:R-:W-:Y:S05]  /*0540*/  CALL.REL.NOINC `($_Z21kmeansplusplus_kerneliPdPiS_ii$__internal_accurate_pow) ;  /* 0x0000001400347944 */ /* 0x000fea0003c00000 */
[----:B------:R-:W-:Y:S05]  /*0550*/  BSYNC.RECONVERGENT B0 ;  /* 0x0000000000007941 */ /* 0x000fea0003800200 */
.L_x_7:
[C---:B------:R-:W-:Y:S01]  /*0560*/  DADD R20, R12.reuse, 2 ;  /* 0x400000000c147429 */ /* 0x040fe20000000000 */
[----:B------:R-:W-:Y:S01]  /*0570*/  BSSY.RECONVERGENT B0, `(.L_x_8) ;  /* 0x000000f000007945 */ /* 0x000fe20003800200 */
[----:B------:R-:W-:-:S08]  /*0580*/  DSETP.NEU.AND P0, PT, R12, RZ, PT ;  /* 0x000000ff0c00722a */ /* 0x000fd00003f0d000 */
[----:B------:R-:W-:Y:S02]  /*0590*/  LOP3.LUT R20, R21, 0x7ff00000, RZ, 0xc0, !PT ;  /* 0x7ff0000015147812 */ /* 0x000fe400078ec0ff */
[----:B------:R-:W-:Y:S02]  /*05a0*/  FSEL R21, R10, RZ, P0 ;  /* 0x000000ff0a157208 */ /* 0x000fe40000000000 */
[----:B------:R-:W-:Y:S02]  /*05b0*/  ISETP.NE.AND P1, PT, R20, 0x7ff00000, PT ;  /* 0x7ff000001400780c */ /* 0x000fe40003f25270 */
[----:B------:R-:W-:-:S11]  /*05c0*/  FSEL R20, R11, RZ, P0 ;  /* 0x000000ff0b147208 */ /* 0x000fd60000000000 */
        /* <DEDUP_REMOVED lines=8> */
.L_x_10:
[----:B------:R-:W-:-:S11]  /*0650*/  DADD R20, R12, 2 ;  /* 0x400000000c147429 */ /* 0x000fd60000000000 */
.L_x_9:
[----:B------:R-:W-:Y:S05]  /*0660*/  BSYNC.RECONVERGENT B0 ;  /* 0x0000000000007941 */ /* 0x000fea0003800200 */
.L_x_8:
[----:B------:R-:W2:Y:S04]  /*0670*/  LDG.E.64 R22, desc[UR8][R16.64] ;  /* 0x0000000810167981 */ /* 0x000ea8000c1e1b00 */
[----:B------:R-:W2:Y:S01]  /*0680*/  LDG.E.64 R10, desc[UR8][R14.64] ;  /* 0x000000080e0a7981 */ /* 0x000ea2000c1e1b00 */
[----:B------:R-:W-:Y:S01]  /*0690*/  DSETP.NEU.AND P0, PT, R12, 1, PT ;  /* 0x3ff000000c00742a */ /* 0x000fe20003f0d000 */
[----:B------:R-:W-:Y:S01]  /*06a0*/  BSSY.RECONVERGENT B0, `(.L_x_11) ;  /* 0x000000a000007945 */ /* 0x000fe20003800200 */
[----:B------:R-:W-:Y:S01]  /*06b0*/  MOV R0, 0x740 ;  /* 0x0000074000007802 */ /* 0x000fe20000000f00 */
[----:B--2---:R-:W-:-:S03]  /*06c0*/  DADD R22, R22, -R10 ;  /* 0x0000000016167229 */ /* 0x004fc6000000080a */
[----:B------:R-:W-:Y:S02]  /*06d0*/  FSEL R10, R20, RZ, P0 ;  /* 0x000000ff140a7208 */ /* 0x000fe40000000000 */
[----:B------:R-:W-:-:S03]  /*06e0*/  FSEL R11, R21, 1.875, P0 ;  /* 0x3ff00000150b7808 */ /* 0x000fc60000000000 */
[----:B------:R-:W-:-:S03]  /*06f0*/  DADD R12, -RZ, |R22| ;  /* 0x00000000ff0c7229 */ /* 0x000fc60000000516 */
[----:B------:R-:W-:-:S07]  /*0700*/  DADD R24, R24, R10 ;  /* 0x0000000018187229 */ /* 0x000fce000000000a */
[----:B------:R-:W-:Y:S02]  /*0710*/  IMAD.MOV.U32 R10, RZ, RZ, R12 ;  /* 0x000000ffff0a7224 */ /* 0x000fe400078e000c */
[----:B------:R-:W-:-:S07]  /*0720*/  IMAD.MOV.U32 R11, RZ, RZ, R13 ;  /* 0x000000ffff0b7224 */ /* 0x000fce00078e000d */
[----:B------:R-:W-:Y:S05]  /*0730*/  CALL.REL.NOINC `($_Z21kmeansplusplus_kerneliPdPiS_ii$__internal_accurate_pow) ;  /* 0x0000001000b87944 */ /* 0x000fea0003c00000 */
[----:B------:R-:W-:Y:S05]  /*0740*/  BSYNC.RECONVERGENT B0 ;  /* 0x0000000000007941 */ /* 0x000fea0003800200 */
.L_x_11:
        /* <DEDUP_REMOVED lines=15> */
.L_x_14:
[----:B------:R-:W-:-:S11]  /*0840*/  DADD R20, R22, 2 ;  /* 0x4000000016147429 */ /* 0x000fd60000000000 */
.L_x_13:
[----:B------:R-:W-:Y:S05]  /*0850*/  BSYNC.RECONVERGENT B0 ;  /* 0x0000000000007941 */ /* 0x000fea0003800200 */
.L_x_12:
        /* <DEDUP_REMOVED lines=14> */
.L_x_15:
        /* <DEDUP_REMOVED lines=15> */
.L_x_18:
[----:B------:R-:W-:-:S11]  /*0a30*/  DADD R20, R12, 2 ;  /* 0x400000000c147429 */ /* 0x000fd60000000000 */
.L_x_17:
[----:B------:R-:W-:Y:S05]  /*0a40*/  BSYNC.RECONVERGENT B0 ;  /* 0x0000000000007941 */ /* 0x000fea0003800200 */
.L_x_16:
[----:B------:R-:W-:Y:S01]  /*0a50*/  UIADD3 UR4, UPT, UPT, UR4, 0x4, URZ ;  /* 0x0000000404047890 */ /* 0x000fe2000fffe0ff */
[----:B------:R-:W-:Y:S01]  /*0a60*/  DSETP.NEU.AND P0, PT, R12, 1, PT ;  /* 0x3ff000000c00742a */ /* 0x000fe20003f0d000 */
[----:B------:R-:W-:Y:S02]  /*0a70*/  IADD3 R14, P1, PT, R14, 0x20, RZ ;  /* 0x000000200e0e7810 */ /* 0x000fe40007f3e0ff */
[----:B------:R-:W-:-:S03]  /*0a80*/  UISETP.NE.AND UP0, UPT, UR4, URZ, UPT ;  /* 0x000000ff0400728c */ /* 0x000fc6000bf05270 */
[----:B------:R-:W-:Y:S01]  /*0a90*/  FSEL R22, R20, RZ, P0 ;  /* 0x000000ff14167208 */ /* 0x000fe20000000000 */
[----:B------:R-:W-:Y:S01]  /*0aa0*/  IMAD.X R15, RZ, RZ, R15, P1 ;  /* 0x000000ffff0f7224 */ /* 0x000fe200008e060f */
[----:B------:R-:W-:Y:S02]  /*0ab0*/  FSEL R23, R21, 1.875, P0 ;  /* 0x3ff0000015177808 */ /* 0x000fe40000000000 */
[----:B------:R-:W-:-:S04]  /*0ac0*/  IADD3 R16, P0, PT, R16, 0x20, RZ ;  /* 0x0000002010107810 */ /* 0x000fc80007f1e0ff */
[----:B------:R-:W-:Y:S01]  /*0ad0*/  DADD R22, R24, R22 ;  /* 0x0000000018167229 */ /* 0x000fe20000000016 */
[----:B------:R-:W-:Y:S01]  /*0ae0*/  IMAD.X R17, RZ, RZ, R17, P0 ;  /* 0x000000ffff117224 */ /* 0x000fe200000e0611 */
[----:B------:R-:W-:Y:S09]  /*0af0*/  BRA.U UP0, `(.L_x_19) ;  /* 0xfffffff900047547 */ /* 0x000ff2000b83ffff */
[----:B------:R-:W-:-:S05]  /*0b00*/  UMOV UR4, UR6 ;  /* 0x0000000600047c82 */ /* 0x000fca0008000000 */
.L_x_2:
[----:B------:R-:W-:-:S09]  /*0b10*/  UISETP.NE.AND UP0, UPT, UR5, URZ, UPT ;  /* 0x000000ff0500728c */ /* 0x000fd2000bf05270 */
[----:B------:R-:W-:Y:S05]  /*0b20*/  BRA.U !UP0, `(.L_x_20) ;  /* 0x0000000508907547 */ /* 0x000fea000b800000 */
[----:B------:R-:W0:Y:S01]  /*0b30*/  LDC.64 R12, c[0x0][0x398] ;  /* 0x0000e600ff0c7b82 */ /* 0x000e220000000a00 */
[----:B------:R-:W-:Y:S02]  /*0b40*/  IADD3 R10, P0, PT, R8, UR4, RZ ;  /* 0x00000004080a7c10 */ /* 0x000fe4000ff1e0ff */
[----:B------:R-:W-:-:S03]  /*0b50*/  IADD3 R0, P1, PT, R3, UR4, RZ ;  /* 0x0000000403007c10 */ /* 0x000fc6000ff3e0ff */
[----:B------:R-:W-:Y:S02]  /*0b60*/  IMAD.X R9, RZ, RZ, R9, P0 ;  /* 0x000000ffff097224 */ /* 0x000fe400000e0609 */
[----:B------:R-:W-:Y:S01]  /*0b70*/  IMAD.X R8, RZ, RZ, R4, P1 ;  /* 0x000000ffff087224 */ /* 0x000fe200008e0604 */
[-C--:B0-----:R-:W-:Y:S02]  /*0b80*/  LEA R14, P0, R10, R12.reuse, 0x3 ;  /* 0x0000000c0a0e7211 */ /* 0x081fe400078018ff */
[----:B------:R-:W-:Y:S02]  /*0b90*/  LEA R12, P1, R0, R12, 0x3 ;  /* 0x0000000c000c7211 */ /* 0x000fe400078218ff */
[-C--:B------:R-:W-:Y:S02]  /*0ba0*/  LEA.HI.X R15, R10, R13.reuse, R9, 0x3, P0 ;  /* 0x0000000d0a0f7211 */ /* 0x080fe400000f1c09 */
[----:B------:R-:W-:-:S03]  /*0bb0*/  LEA.HI.X R13, R0, R13, R8, 0x3, P1 ;  /* 0x0000000d000d7211 */ /* 0x000fc600008f1c08 */
        /* <DEDUP_REMOVED lines=8> */
.L_x_21:
        /* <DEDUP_REMOVED lines=15> */
.L_x_24:
[----:B------:R-:W-:-:S11]  /*0d30*/  DADD R16, R8, 2 ;  /* 0x4000000008107429 */ /* 0x000fd60000000000 */
.L_x_23:
[----:B------:R-:W-:Y:S05]  /*0d40*/  BSYNC.RECONVERGENT B0 ;  /* 0x0000000000007941 */ /* 0x000fea0003800200 */
.L_x_22:
[----:B------:R-:W-:Y:S01]  /*0d50*/  DSETP.NEU.AND P0, PT, R8, 1, PT ;  /* 0x3ff000000800742a */ /* 0x000fe20003f0d000 */
[----:B------:R-:W-:-:S05]  /*0d60*/  UISETP.NE.AND UP0, UPT, UR5, 0x1, UPT ;  /* 0x000000010500788c */ /* 0x000fca000bf05270 */
[----:B------:R-:W-:Y:S02]  /*0d70*/  FSEL R8, R16, RZ, P0 ;  /* 0x000000ff10087208 */ /* 0x000fe40000000000 */
[----:B------:R-:W-:-:S06]  /*0d80*/  FSEL R9, R17, 1.875, P0 ;  /* 0x3ff0000011097808 */ /* 0x000fcc0000000000 */
[----:B------:R-:W-:Y:S01]  /*0d90*/  DADD R22, R22, R8 ;  /* 0x0000000016167229 */ /* 0x000fe20000000008 */
[----:B------:R-:W-:Y:S10]  /*0da0*/  BRA.U !UP0, `(.L_x_20) ;  /* 0x0000000108f07547 */ /* 0x000ff4000b800000 */
        /* <DEDUP_REMOVED lines=8> */
.L_x_25:
        /* <DEDUP_REMOVED lines=15> */
.L_x_28:
[----:B------:R-:W-:-:S11]  /*0f20*/  DADD R16, R8, 2 ;  /* 0x4000000008107429 */ /* 0x000fd60000000000 */
.L_x_27:
[----:B------:R-:W-:Y:S05]  /*0f30*/  BSYNC.RECONVERGENT B0 ;  /* 0x0000000000007941 */ /* 0x000fea0003800200 */
.L_x_26:
        /* <DEDUP_REMOVED lines=14> */
.L_x_29:
        /* <DEDUP_REMOVED lines=15> */
.L_x_32:
[----:B------:R-:W-:-:S11]  /*1110*/  DADD R12, R8, 2 ;  /* 0x40000000080c7429 */ /* 0x000fd60000000000 */
.L_x_31:
[----:B------:R-:W-:Y:S05]  /*1120*/  BSYNC.RECONVERGENT B0 ;  /* 0x0000000000007941 */ /* 0x000fea0003800200 */
.L_x_30:
[----:B------:R-:W-:-:S06]  /*1130*/  DSETP.NEU.AND P0, PT, R8, 1, PT ;  /* 0x3ff000000800742a */ /* 0x000fcc0003f0d000 */
[----:B------:R-:W-:Y:S02]  /*1140*/  FSEL R8, R12, RZ, P0 ;  /* 0x000000ff0c087208 */ /* 0x000fe40000000000 */
[----:B------:R-:W-:-:S06]  /*1150*/  FSEL R9, R13, 1.875, P0 ;  /* 0x3ff000000d097808 */ /* 0x000fcc0000000000 */
[----:B------:R-:W-:-:S11]  /*1160*/  DADD R22, R22, R8 ;  /* 0x0000000016167229 */ /* 0x000fd60000000008 */
.L_x_20:
[----:B------:R-:W0:Y:S01]  /*1170*/  MUFU.RSQ64H R9, R23 ;  /* 0x0000001700097308 */ /* 0x000e220000001c00 */
[----:B------:R-:W-:Y:S01]  /*1180*/  VIADD R8, R23, 0xfcb00000 ;  /* 0xfcb0000017087836 */ /* 0x000fe20000000000 */
[----:B------:R-:W-:Y:S01]  /*1190*/  BSSY.RECONVERGENT B0, `(.L_x_33) ;  /* 0x0000013000007945 */ /* 0x000fe20003800200 */
[----:B------:R-:W-:Y:S02]  /*11a0*/  IMAD.MOV.U32 R12, RZ, RZ, 0x0 ;  /* 0x00000000ff0c7424 */ /* 0x000fe400078e00ff */
[----:B------:R-:W-:Y:S01]  /*11b0*/  IMAD.MOV.U32 R13, RZ, RZ, 0x3fd80000 ;  /* 0x3fd80000ff0d7424 */ /* 0x000fe200078e00ff */
[----:B------:R-:W-:Y:S01]  /*11c0*/  ISETP.GE.U32.AND P0, PT, R8, 0x7ca00000, PT ;  /* 0x7ca000000800780c */ /* 0x000fe20003f06070 */
[----:B0-----:R-:W-:-:S08]  /*11d0*/  DMUL R10, R8, R8 ;  /* 0x00000008080a7228 */ /* 0x001fd00000000000 */
[----:B------:R-:W-:-:S08]  /*11e0*/  DFMA R10, -R10, R22, 1 ;  /* 0x3ff000000a0a742b */ /* 0x000fd00000000116 */
[----:B------:R-:W-:Y:S02]  /*11f0*/  DFMA R12, R10, R12, 0.5 ;  /* 0x3fe000000a0c742b */ /* 0x000fe4000000000c */
[----:B------:R-:W-:-:S08]  /*1200*/  DMUL R10, R8, R10 ;  /* 0x0000000a080a7228 */ /* 0x000fd00000000000 */
[----:B------:R-:W-:-:S08]  /*1210*/  DFMA R20, R12, R10, R8 ;  /* 0x0000000a0c14722b */ /* 0x000fd00000000008 */
[----:B------:R-:W-:Y:S02]  /*1220*/  DMUL R10, R20, R22 ;  /* 0x00000016140a7228 */ /* 0x000fe40000000000 */
[----:B------:R-:W-:Y:S02]  /*1230*/  VIADD R17, R21, 0xfff00000 ;  /* 0xfff0000015117836 */ /* 0x000fe40000000000 */
[----:B------:R-:W-:-:S04]  /*1240*/  IMAD.MOV.U32 R16, RZ, RZ, R20 ;  /* 0x000000ffff107224 */ /* 0x000fc800078e0014 */
[----:B------:R-:W-:-:S08]  /*1250*/  DFMA R12, R10, -R10, R22 ;  /* 0x8000000a0a0c722b */ /* 0x000fd00000000016 */
[----:B------:R-:W-:Y:S01]  /*1260*/  DFMA R14, R12, R16, R10 ;  /* 0x000000100c0e722b */ /* 0x000fe2000000000a */
[----:B------:R-:W-:Y:S10]  /*1270*/  @!P0 BRA `(.L_x_34) ;  /* 0x0000000000108947 */ /* 0x000ff40003800000 */
[----:B------:R-:W-:Y:S01]  /*1280*/  IMAD.MOV.U32 R14, RZ, RZ, R22 ;  /* 0x000000ffff0e7224 */ /* 0x000fe200078e0016 */
[----:B------:R-:W-:Y:S01]  /*1290*/  MOV R0, 0x12c0 ;  /* 0x000012c000007802 */ /* 0x000fe20000000f00 */
[----:B------:R-:W-:-:S07]  /*12a0*/  IMAD.MOV.U32 R15, RZ, RZ, R23 ;  /* 0x000000ffff0f7224 */ /* 0x000fce00078e0017 */
[----:B------:R-:W-:Y:S05]  /*12b0*/  CALL.REL.NOINC `($__internal_0_$__cuda_sm20_dsqrt_rn_f64_mediumpath_v1) ;  /* 0x0000000400247944 */ /* 0x000fea0003c00000 */
.L_x_34:
[----:B------:R-:W-:Y:S05]  /*12c0*/  BSYNC.RECONVERGENT B0 ;  /* 0x0000000000007941 */ /* 0x000fea0003800200 */
.L_x_33:
[----:B------:R-:W0:Y:S01]  /*12d0*/  LDCU UR4, c[0x0][0x3a0] ;  /* 0x00007400ff0477ac */ /* 0x000e220008000800 */
[----:B------:R-:W-:Y:S01]  /*12e0*/  VIADD R6, R6, 0x1 ;  /* 0x0000000106067836 */ /* 0x000fe20000000000 */
[----:B------:R-:W-:-:S06]  /*12f0*/  DSETP.GEU.AND P0, PT, R14, R18, PT ;  /* 0x000000120e00722a */ /* 0x000fcc0003f0e000 */
[----:B------:R-:W-:Y:S02]  /*1300*/  FSEL R18, R14, R18, !P0 ;  /* 0x000000120e127208 */ /* 0x000fe40004000000 */
[----:B------:R-:W-:Y:S02]  /*1310*/  FSEL R19, R15, R19, !P0 ;  /* 0x000000130f137208 */ /* 0x000fe40004000000 */
[----:B0-----:R-:W-:-:S13]  /*1320*/  ISETP.NE.AND P1, PT, R6, UR4, PT ;  /* 0x0000000406007c0c */ /* 0x001fda000bf25270 */
[----:B------:R-:W-:Y:S05]  /*1330*/  @!P1 BRA `(.L_x_0) ;  /* 0x0000000000f49947 */ /* 0x000fea0003800000 */
[----:B------:R-:W-:Y:S05]  /*1340*/  BRA `(.L_x_35) ;  /* 0xffffffec00a47947 */ /* 0x000fea000383ffff */
.L_x_1:
[----:B------:R-:W-:Y:S01]  /*1350*/  UISETP.GE.U32.AND UP0, UPT, UR5, 0x4, UPT ;  /* 0x000000040500788c */ /* 0x000fe2000bf06070 */
[----:B------:R-:W-:Y:S01]  /*1360*/  IMAD.MOV.U32 R18, RZ, RZ, -0x1 ;  /* 0xffffffffff127424 */ /* 0x000fe200078e00ff */
[----:B------:R-:W-:Y:S01]  /*1370*/  ULOP3.LUT UR6, UR5, 0x3, URZ, 0xc0, !UPT ;  /* 0x0000000305067892 */ /* 0x000fe2000f8ec0ff */
[----:B------:R-:W-:-:S06]  /*1380*/  IMAD.MOV.U32 R19, RZ, RZ, 0x7fefffff ;  /* 0x7fefffffff137424 */ /* 0x000fcc00078e00ff */
[----:B------:R-:W-:Y:S05]  /*1390*/  BRA.U !UP0, `(.L_x_36) ;  /* 0x0000000108b87547 */ /* 0x000fea000b800000 */
[----:B------:R-:W-:Y:S01]  /*13a0*/  ULOP3.LUT UR5, UR5, 0x7ffffffc, URZ, 0xc0, !UPT ;  /* 0x7ffffffc05057892 */ /* 0x000fe2000f8ec0ff */
[----:B------:R-:W-:Y:S01]  /*13b0*/  IMAD.MOV.U32 R18, RZ, RZ, -0x1 ;  /* 0xffffffffff127424 */ /* 0x000fe200078e00ff */
[----:B------:R-:W-:Y:S01]  /*13c0*/  UMOV UR4, URZ ;  /* 0x000000ff00047c82 */ /* 0x000fe20008000000 */
[----:B------:R-:W-:Y:S01]  /*13d0*/  IMAD.MOV.U32 R19, RZ, RZ, 0x7fefffff ;  /* 0x7fefffffff137424 */ /* 0x000fe200078e00ff */
[----:B------:R-:W-:-:S09]  /*13e0*/  UISETP.GT.AND UP0, UPT, UR5, URZ, UPT ;  /* 0x000000ff0500728c */ /* 0x000fd2000bf04270 */
[----:B------:R-:W-:Y:S05]  /*13f0*/  BRA.U !UP0, `(.L_x_37) ;  /* 0x0000000108887547 */ /* 0x000fea000b800000 */
[----:B------:R-:W-:Y:S02]  /*1400*/  UIADD3 UR7, UPT, UPT, UR5, -UR4, URZ ;  /* 0x8000000405077290 */ /* 0x000fe4000fffe0ff */
[----:B------:R-:W-:Y:S02]  /*1410*/  UPLOP3.LUT UP0, UPT, UPT, UPT, UPT, 0x80, 0x8 ;  /* 0x000000000008789c */ /* 0x000fe40003f0f070 */
[----:B------:R-:W-:-:S09]  /*1420*/  UISETP.GT.AND UP1, UPT, UR7, 0xc, UPT ;  /* 0x0000000c0700788c */ /* 0x000fd2000bf24270 */
[----:B------:R-:W-:Y:S05]  /*1430*/  BRA.U !UP1, `(.L_x_38) ;  /* 0x0000000109447547 */ /* 0x000fea000b800000 */
[----:B------:R-:W-:Y:S02]  /*1440*/  UIADD3 UR7, UPT, UPT, UR5, -0xc, URZ ;  /* 0xfffffff405077890 */ /* 0x000fe4000fffe0ff */
[----:B------:R-:W-:-:S11]  /*1450*/  UPLOP3.LUT UP0, UPT, UPT, UPT, UPT, 0x40, 0x4 ;  /* 0x000000000004789c */ /* 0x000fd60003f0e870 */
.L_x_39:
[----:B------:R-:W-:Y:S01]  /*1460*/  DSETP.GT.AND P0, PT, R18, RZ, PT ;  /* 0x000000ff1200722a */ /* 0x000fe20003f04000 */
[----:B------:R-:W-:-:S04]  /*1470*/  UIADD3 UR4, UPT, UPT, UR4, 0x10, URZ ;  /* 0x0000001004047890 */ /* 0x000fc8000fffe0ff */
[----:B------:R-:W-:Y:S01]  /*1480*/  UISETP.GE.AND UP1, UPT, UR4, UR7, UPT ;  /* 0x000000070400728c */ /* 0x000fe2000bf26270 */
[----:B------:R-:W-:Y:S02]  /*1490*/  FSEL R4, R18, RZ, !P0 ;  /* 0x000000ff12047208 */ /* 0x000fe40004000000 */
[----:B------:R-:W-:-:S06]  /*14a0*/  FSEL R5, R19, RZ, !P0 ;  /* 0x000000ff13057208 */ /* 0x000fcc0004000000 */
[----:B------:R-:W-:-:S06]  /*14b0*/  DSETP.GT.AND P0, PT, R4, RZ, PT ;  /* 0x000000ff0400722a */ /* 0x000fcc0003f04000 */
[----:B------:R-:W-:Y:S02]  /*14c0*/  FSEL R4, R4, RZ, !P0 ;  /* 0x000000ff04047208 */ /* 0x000fe40004000000 */
[----:B------:R-:W-:-:S06]  /*14d0*/  FSEL R5, R5, RZ, !P0 ;  /* 0x000000ff05057208 */ /* 0x000fcc0004000000 */
[----:B------:R-:W-:-:S06]  /*14e0*/  DSETP.GT.AND P0, PT, R4, RZ, PT ;  /* 0x000000ff0400722a */ /* 0x000fcc0003f04000 */
[----:B------:R-:W-:Y:S02]  /*14f0*/  FSEL R4, R4, RZ, !P0 ;  /* 0x000000ff04047208 */ /* 0x000fe40004000000 */
[----:B------:R-:W-:-:S06]  /*1500*/  FSEL R5, R5, RZ, !P0 ;  /* 0x000000ff05057208 */ /* 0x000fcc0004000000 */
[----:B------:R-:W-:-:S06]  /*1510*/  DSETP.GT.AND P0, PT, R4, RZ, PT ;  /* 0x000000ff0400722a */ /* 0x000fcc0003f04000 */
[----:B------:R-:W-:Y:S02]  /*1520*/  FSEL R18, R4, RZ, !P0 ;  /* 0x000000ff04127208 */ /* 0x000fe40004000000 */
[----:B------:R-:W-:Y:S01]  /*1530*/  FSEL R19, R5, RZ, !P0 ;  /* 0x000000ff05137208 */ /* 0x000fe20004000000 */
[----:B------:R-:W-:Y:S06]  /*1540*/  BRA.U !UP1, `(.L_x_39) ;  /* 0xfffffffd09c47547 */ /* 0x000fec000b83ffff */
.L_x_38:
[----:B------:R-:W-:-:S04]  /*1550*/  UIADD3 UR7, UPT, UPT, UR5, -UR4, URZ ;  /* 0x8000000405077290 */ /* 0x000fc8000fffe0ff */
[----:B------:R-:W-:-:S09]  /*1560*/  UISETP.GT.AND UP1, UPT, UR7, 0x4, UPT ;  /* 0x000000040700788c */ /* 0x000fd2000bf24270 */
[----:B------:R-:W-:Y:S05]  /*1570*/  BRA.U !UP1, `(.L_x_40) ;  /* 0x0000000109207547 */ /* 0x000fea000b800000 */
[----:B------:R-:W-:Y:S01]  /*1580*/  DSETP.GT.AND P0, PT, R18, RZ, PT ;  /* 0x000000ff1200722a */ /* 0x000fe20003f04000 */
[----:B------:R-:W-:Y:S02]  /*1590*/  UIADD3 UR4, UPT, UPT, UR4, 0x8, URZ ;  /* 0x0000000804047890 */ /* 0x000fe4000fffe0ff */
[----:B------:R-:W-:-:S03]  /*15a0*/  UPLOP3.LUT UP0, UPT, UPT, UPT, UPT, 0x40, 0x4 ;  /* 0x000000000004789c */ /* 0x000fc60003f0e870 */
[----:B------:R-:W-:Y:S02]  /*15b0*/  FSEL R4, R18, RZ, !P0 ;  /* 0x000000ff12047208 */ /* 0x000fe40004000000 */
[----:B------:R-:W-:-:S06]  /*15c0*/  FSEL R5, R19, RZ, !P0 ;  /* 0x000000ff13057208 */ /* 0x000fcc0004000000 */
[----:B------:R-:W-:-:S06]  /*15d0*/  DSETP.GT.AND P0, PT, R4, RZ, PT ;  /* 0x000000ff0400722a */ /* 0x000fcc0003f04000 */
[----:B------:R-:W-:Y:S02]  /*15e0*/  FSEL R18, R4, RZ, !P0 ;  /* 0x000000ff04127208 */ /* 0x000fe40004000000 */
[----:B------:R-:W-:-:S07]  /*15f0*/  FSEL R19, R5, RZ, !P0 ;  /* 0x000000ff05137208 */ /* 0x000fce0004000000 */
.L_x_40:
[----:B------:R-:W-:-:S09]  /*1600*/  UISETP.NE.OR UP0, UPT, UR4, UR5, UP0 ;  /* 0x000000050400728c */ /* 0x000fd20008705670 */
[----:B------:R-:W-:Y:S05]  /*1610*/  BRA.U !UP0, `(.L_x_36) ;  /* 0x0000000108187547 */ /* 0x000fea000b800000 */
.L_x_37:
[----:B------:R-:W-:Y:S01]  /*1620*/  UIADD3 UR4, UPT, UPT, UR4, 0x4, URZ ;  /* 0x0000000404047890 */ /* 0x000fe2000fffe0ff */
[----:B------:R-:W-:-:S03]  /*1630*/  DSETP.GT.AND P0, PT, R18, RZ, PT ;  /* 0x000000ff1200722a */ /* 0x000fc60003f04000 */
[----:B------:R-:W-:-:S03]  /*1640*/  UISETP.NE.AND UP0, UPT, UR4, UR5, UPT ;  /* 0x000000050400728c */ /* 0x000fc6000bf05270 */
[----:B------:R-:W-:Y:S02]  /*1650*/  FSEL R18, R18, RZ, !P0 ;  /* 0x000000ff12127208 */ /* 0x000fe40004000000 */
[----:B------:R-:W-:-:S04]  /*1660*/  FSEL R19, R19, RZ, !P0 ;  /* 0x000000ff13137208 */ /* 0x000fc80004000000 */
[----:B------:R-:W-:Y:S05]  /*1670*/  BRA.U UP0, `(.L_x_37) ;  /* 0xfffffffd00e87547 */ /* 0x000fea000b83ffff */
.L_x_36:
[----:B------:R-:W-:-:S09]  /*1680*/  UISETP.NE.AND UP0, UPT, UR6, URZ, UPT ;  /* 0x000000ff0600728c */ /* 0x000fd2000bf05270 */
[----:B------:R-:W-:Y:S05]  /*1690*/  BRA.U !UP0, `(.L_x_0) ;  /* 0x00000001081c7547 */ /* 0x000fea000b800000 */
[----:B------:R-:W-:-:S05]  /*16a0*/  UMOV UR4, URZ ;  /* 0x000000ff00047c82 */ /* 0x000fca0008000000 */
.L_x_41:
[----:B------:R-:W-:Y:S01]  /*16b0*/  UIADD3 UR4, UPT, UPT, UR4, 0x1, URZ ;  /* 0x0000000104047890 */ /* 0x000fe2000fffe0ff */
[----:B------:R-:W-:-:S03]  /*16c0*/  DSETP.GT.AND P0, PT, R18, RZ, PT ;  /* 0x000000ff1200722a */ /* 0x000fc60003f04000 */
[----:B------:R-:W-:-:S03]  /*16d0*/  UISETP.NE.AND UP0, UPT, UR4, UR6, UPT ;  /* 0x000000060400728c */ /* 0x000fc6000bf05270 */
[----:B------:R-:W-:Y:S02]  /*16e0*/  FSEL R18, R18, RZ, !P0 ;  /* 0x000000ff12127208 */ /* 0x000fe40004000000 */
[----:B------:R-:W-:-:S04]  /*16f0*/  FSEL R19, R19, RZ, !P0 ;  /* 0x000000ff13137208 */ /* 0x000fc80004000000 */
[----:B------:R-:W-:Y:S05]  /*1700*/  BRA.U UP0, `(.L_x_41) ;  /* 0xfffffffd00e87547 */ /* 0x000fea000b83ffff */
.L_x_0:
[----:B------:R-:W0:Y:S02]  /*1710*/  LDC.64 R4, c[0x0][0x388] ;  /* 0x0000e200ff047b82 */ /* 0x000e240000000a00 */
[----:B0-----:R-:W-:-:S05]  /*1720*/  IMAD.WIDE R2, R2, 0x8, R4 ;  /* 0x0000000802027825 */ /* 0x001fca00078e0204 */
[----:B------:R-:W-:Y:S01]  /*1730*/  STG.E.64 desc[UR8][R2.64], R18 ;  /* 0x0000001202007986 */ /* 0x000fe2000c101b08 */
[----:B------:R-:W-:Y:S05]  /*1740*/  EXIT ;  /* 0x000000000000794d */ /* 0x000fea0003800000 */
        .weak           $__internal_0_$__cuda_sm20_dsqrt_rn_f64_mediumpath_v1
        .type           $__internal_0_$__cuda_sm20_dsqrt_rn_f64_mediumpath_v1,@function
        .size           $__internal_0_$__cuda_sm20_dsqrt_rn_f64_mediumpath_v1,($_Z21kmeansplusplus_kerneliPdPiS_ii$__internal_accurate_pow - $__internal_0_$__cuda_sm20_dsqrt_rn_f64_mediumpath_v1)
$__internal_0_$__cuda_sm20_dsqrt_rn_f64_mediumpath_v1:
[----:B------:R-:W-:Y:S01]  /*1750*/  ISETP.GE.U32.AND P0, PT, R8, -0x3400000, PT ;  /* 0xfcc000000800780c */ /* 0x000fe20003f06070 */
[----:B------:R-:W-:Y:S01]  /*1760*/  BSSY.RECONVERGENT B1, `(.L_x_42) ;  /* 0x0000026000017945 */ /* 0x000fe20003800200 */
[----:B------:R-:W-:Y:S02]  /*1770*/  IMAD.MOV.U32 R16, RZ, RZ, R20 ;  /* 0x000000ffff107224 */ /* 0x000fe400078e0014 */
[----:B------:R-:W-:Y:S02]  /*1780*/  IMAD.MOV.U32 R8, RZ, RZ, R12 ;  /* 0x000000ffff087224 */ /* 0x000fe400078e000c */
[----:B------:R-:W-:-:S07]  /*1790*/  IMAD.MOV.U32 R9, RZ, RZ, R13 ;  /* 0x000000ffff097224 */ /* 0x000fce00078e000d */
[----:B------:R-:W-:Y:S05]  /*17a0*/  @!P0 BRA `(.L_x_43) ;  /* 0x0000000000208947 */ /* 0x000fea0003800000 */
[----:B------:R-:W-:-:S10]  /*17b0*/  DFMA.RM R8, R8, R16, R10 ;  /* 0x000000100808722b */ /* 0x000fd4000000400a */
[----:B------:R-:W-:-:S05]  /*17c0*/  IADD3 R12, P0, PT, R8, 0x1, RZ ;  /* 0x00000001080c7810 */ /* 0x000fca0007f1e0ff */
[----:B------:R-:W-:-:S06]  /*17d0*/  IMAD.X R13, RZ, RZ, R9, P0 ;  /* 0x000000ffff0d7224 */ /* 0x000fcc00000e0609 */
[----:B------:R-:W-:-:S08]  /*17e0*/  DFMA.RP R10, -R8, R12, R14 ;  /* 0x0000000c080a722b */ /* 0x000fd0000000810e */
[----:B------:R-:W-:-:S06]  /*17f0*/  DSETP.GT.AND P0, PT, R10, RZ, PT ;  /* 0x000000ff0a00722a */ /* 0x000fcc0003f04000 */
[----:B------:R-:W-:Y:S02]  /*1800*/  FSEL R8, R12, R8, P0 ;  /* 0x000000080c087208 */ /* 0x000fe40000000000 */
[----:B------:R-:W-:Y:S01]  /*1810*/  FSEL R9, R13, R9, P0 ;  /* 0x000000090d097208 */ /* 0x000fe20000000000 */
[----:B------:R-:W-:Y:S06]  /*1820*/  BRA `(.L_x_44) ;  /* 0x0000000000647947 */ /* 0x000fec0003800000 */
.L_x_43:
[----:B------:R-:W-:-:S14]  /*1830*/  DSETP.NE.AND P0, PT, R14, RZ, PT ;  /* 0x000000ff0e00722a */ /* 0x000fdc0003f05000 */
[----:B------:R-:W-:Y:S05]  /*1840*/  @!P0 BRA `(.L_x_45) ;  /* 0x0000000000588947 */ /* 0x000fea0003800000 */
[----:B------:R-:W-:-:S13]  /*1850*/  ISETP.GE.AND P0, PT, R15, RZ, PT ;  /* 0x000000ff0f00720c */ /* 0x000fda0003f06270 */
[----:B------:R-:W-:Y:S02]  /*1860*/  @!P0 IMAD.MOV.U32 R8, RZ, RZ, 0x0 ;  /* 0x00000000ff088424 */ /* 0x000fe400078e00ff */
[----:B------:R-:W-:Y:S01]  /*1870*/  @!P0 IMAD.MOV.U32 R9, RZ, RZ, -0x80000 ;  /* 0xfff80000ff098424 */ /* 0x000fe200078e00ff */
[----:B------:R-:W-:Y:S06]  /*1880*/  @!P0 BRA `(.L_x_44) ;  /* 0x00000000004c8947 */ /* 0x000fec0003800000 */
[----:B------:R-:W-:-:S13]  /*1890*/  ISETP.GT.AND P0, PT, R15, 0x7fefffff, PT ;  /* 0x7fefffff0f00780c */ /* 0x000fda0003f04270 */
[----:B------:R-:W-:Y:S05]  /*18a0*/  @P0 BRA `(.L_x_45) ;  /* 0x0000000000400947 */ /* 0x000fea0003800000 */
[----:B------:R-:W-:Y:S01]  /*18b0*/  DMUL R8, R14, 8.11296384146066816958e+31 ;  /* 0x469000000e087828 */ /* 0x000fe20000000000 */
[----:B------:R-:W-:Y:S02]  /*18c0*/  IMAD.MOV.U32 R10, RZ, RZ, RZ ;  /* 0x000000ffff0a7224 */ /* 0x000fe400078e00ff */
[----:B------:R-:W-:Y:S02]  /*18d0*/  IMAD.MOV.U32 R14, RZ, RZ, 0x0 ;  /* 0x00000000ff0e7424 */ /* 0x000fe400078e00ff */
[----:B------:R-:W-:Y:S01]  /*18e0*/  IMAD.MOV.U32 R15, RZ, RZ, 0x3fd80000 ;  /* 0x3fd80000ff0f7424 */ /* 0x000fe200078e00ff */
[----:B------:R-:W0:Y:S02]  /*18f0*/  MUFU.RSQ64H R11, R9 ;  /* 0x00000009000b7308 */ /* 0x000e240000001c00 */
[----:B0-----:R-:W-:-:S08]  /*1900*/  DMUL R12, R10, R10 ;  /* 0x0000000a0a0c7228 */ /* 0x001fd00000000000 */
[----:B------:R-:W-:-:S08]  /*1910*/  DFMA R12, R8, -R12, 1 ;  /* 0x3ff00000080c742b */ /* 0x000fd0000000080c */
[----:B------:R-:W-:Y:S02]  /*1920*/  DFMA R14, R12, R14, 0.5 ;  /* 0x3fe000000c0e742b */ /* 0x000fe4000000000e */
[----:B------:R-:W-:-:S08]  /*1930*/  DMUL R12, R10, R12 ;  /* 0x0000000c0a0c7228 */ /* 0x000fd00000000000 */
[----:B------:R-:W-:-:S08]  /*1940*/  DFMA R12, R14, R12, R10 ;  /* 0x0000000c0e0c722b */ /* 0x000fd0000000000a */
[----:B------:R-:W-:Y:S02]  /*1950*/  DMUL R10, R8, R12 ;  /* 0x0000000c080a7228 */ /* 0x000fe40000000000 */
[----:B------:R-:W-:-:S06]  /*1960*/  VIADD R13, R13, 0xfff00000 ;  /* 0xfff000000d0d7836 */ /* 0x000fcc0000000000 */
[----:B------:R-:W-:-:S08]  /*1970*/  DFMA R14, R10, -R10, R8 ;  /* 0x8000000a0a0e722b */ /* 0x000fd00000000008 */
[----:B------:R-:W-:-:S10]  /*1980*/  DFMA R8, R12, R14, R10 ;  /* 0x0000000e0c08722b */ /* 0x000fd4000000000a */
[----:B------:R-:W-:Y:S01]  /*1990*/  VIADD R9, R9, 0xfcb00000 ;  /* 0xfcb0000009097836 */ /* 0x000fe20000000000 */
[----:B------:R-:W-:Y:S06]  /*19a0*/  BRA `(.L_x_44) ;  /* 0x0000000000047947 */ /* 0x000fec0003800000 */
.L_x_45:
[----:B------:R-:W-:-:S11]  /*19b0*/  DADD R8, R14, R14 ;  /* 0x000000000e087229 */ /* 0x000fd6000000000e */
.L_x_44:
[----:B------:R-:W-:Y:S05]  /*19c0*/  BSYNC.RECONVERGENT B1 ;  /* 0x0000000000017941 */ /* 0x000fea0003800200 */
.L_x_42:
[----:B------:R-:W-:Y:S02]  /*19d0*/  IMAD.MOV.U32 R14, RZ, RZ, R8 ;  /* 0x000000ffff0e7224 */ /* 0x000fe400078e0008 */
[----:B------:R-:W-:Y:S02]  /*19e0*/  IMAD.MOV.U32 R15, RZ, RZ, R9 ;  /* 0x000000ffff0f7224 */ /* 0x000fe400078e0009 */
[----:B------:R-:W-:Y:S02]  /*19f0*/  IMAD.MOV.U32 R8, RZ, RZ, R0 ;  /* 0x000000ffff087224 */ /* 0x000fe400078e0000 */
[----:B------:R-:W-:-:S04]  /*1a00*/  IMAD.MOV.U32 R9, RZ, RZ, 0x0 ;  /* 0x00000000ff097424 */ /* 0x000fc800078e00ff */
[----:B------:R-:W-:Y:S05]  /*1a10*/  RET.REL.NODEC R8 `(_Z21kmeansplusplus_kerneliPdPiS_ii) ;  /* 0xffffffe408787950 */ /* 0x000fea0003c3ffff */
        .type           $_Z21kmeansplusplus_kerneliPdPiS_ii$__internal_accurate_pow,@function
        .size           $_Z21kmeansplusplus_kerneliPdPiS_ii$__internal_accurate_pow,(.L_x_130 - $_Z21kmeansplusplus_kerneliPdPiS_ii$__internal_accurate_pow)
$_Z21kmeansplusplus_kerneliPdPiS_ii$__internal_accurate_pow:
[----:B------:R-:W-:Y:S01]  /*1a20*/  ISETP.GT.U32.AND P0, PT, R11, 0xfffff, PT ;  /* 0x000fffff0b00780c */ /* 0x000fe20003f04070 */
[----:B------:R-:W-:Y:S01]  /*1a30*/  IMAD.MOV.U32 R26, RZ, RZ, R11 ;  /* 0x000000ffff1a7224 */ /* 0x000fe200078e000b */
[----:B------:R-:W-:Y:S01]  /*1a40*/  UMOV UR10, 0x7d2cafe2 ;  /* 0x7d2cafe2000a7882 */ /* 0x000fe20000000000 */
[----:B------:R-:W-:Y:S01]  /*1a50*/  UMOV UR11, 0x3eb0f5ff ;  /* 0x3eb0f5ff000b7882 */ /* 0x000fe20000000000 */
[----:B------:R-:W-:Y:S01]  /*1a60*/  UMOV UR12, 0x3b39803f ;  /* 0x3b39803f000c7882 */ /* 0x000fe20000000000 */
[----:B------:R-:W-:-:S08]  /*1a70*/  UMOV UR13, 0x3c7abc9e ;  /* 0x3c7abc9e000d7882 */ /* 0x000fd00000000000 */
[----:B------:R-:W-:Y:S01]  /*1a80*/  @!P0 DMUL R20, R10, 1.80143985094819840000e+16 ;  /* 0x435000000a148828 */ /* 0x000fe20000000000 */
[----:B------:R-:W-:-:S09]  /*1a90*/  SHF.R.U32.HI R11, RZ, 0x14, R11 ;  /* 0x00000014ff0b7819 */ /* 0x000fd2000001160b */
[----:B------:R-:W-:Y:S01]  /*1aa0*/  @!P0 IMAD.MOV.U32 R26, RZ, RZ, R21 ;  /* 0x000000ffff1a8224 */ /* 0x000fe200078e0015 */
[----:B------:R-:W-:Y:S01]  /*1ab0*/  @!P0 LEA.HI R11, R21, 0xffffffca, RZ, 0xc ;  /* 0xffffffca150b8811 */ /* 0x000fe200078f60ff */
[----:B------:R-:W-:-:S03]  /*1ac0*/  @!P0 IMAD.MOV.U32 R10, RZ, RZ, R20 ;  /* 0x000000ffff0a8224 */ /* 0x000fc600078e0014 */
[----:B------:R-:W-:Y:S01]  /*1ad0*/  LOP3.LUT R26, R26, 0x800fffff, RZ, 0xc0, !PT ;  /* 0x800fffff1a1a7812 */ /* 0x000fe200078ec0ff */
[----:B------:R-:W-:-:S03]  /*1ae0*/  IMAD.MOV.U32 R32, RZ, RZ, R10 ;  /* 0x000000ffff207224 */ /* 0x000fc600078e000a */
[----:B------:R-:W-:Y:S01]  /*1af0*/  LOP3.LUT R27, R26, 0x3ff00000, RZ, 0xfc, !PT ;  /* 0x3ff000001a1b7812 */ /* 0x000fe200078efcff */
[----:B------:R-:W-:-:S03]  /*1b00*/  IMAD.MOV.U32 R26, RZ, RZ, RZ ;  /* 0x000000ffff1a7224 */ /* 0x000fc600078e00ff */
[----:B------:R-:W-:Y:S01]  /*1b10*/  ISETP.GE.U32.AND P1, PT, R27, 0x3ff6a09f, PT ;  /* 0x3ff6a09f1b00780c */ /* 0x000fe20003f26070 */
[----:B------:R-:W-:-:S12]  /*1b20*/  IMAD.MOV.U32 R33, RZ, RZ, R27 ;  /* 0x000000ffff217224 */ /* 0x000fd800078e001b */
[----:B------:R-:W-:-:S04]  /*1b30*/  @P1 VIADD R10, R33, 0xfff00000 ;  /* 0xfff00000210a1836 */ /* 0x000fc80000000000 */
[----:B------:R-:W-:Y:S02]  /*1b40*/  @P1 IMAD.MOV.U32 R33, RZ, RZ, R10 ;  /* 0x000000ffff211224 */ /* 0x000fe400078e000a */
[C---:B------:R-:W-:Y:S02]  /*1b50*/  VIADD R10, R11.reuse, 0xfffffc01 ;  /* 0xfffffc010b0a7836 */ /* 0x040fe40000000000 */
[----:B------:R-:W-:Y:S02]  /*1b60*/  @P1 VIADD R10, R11, 0xfffffc02 ;  /* 0xfffffc020b0a1836 */ /* 0x000fe40000000000 */
[C---:B------:R-:W-:Y:S01]  /*1b70*/  DADD R28, R32.reuse, 1 ;  /* 0x3ff00000201c7429 */ /* 0x040fe20000000000 */
[----:B------:R-:W-:Y:S01]  /*1b80*/  IMAD.MOV.U32 R11, RZ, RZ, 0x43300000 ;  /* 0x43300000ff0b7424 */ /* 0x000fe200078e00ff */
[----:B------:R-:W-:Y:S01]  /*1b90*/  DADD R32, R32, -1 ;  /* 0xbff0000020207429 */ /* 0x000fe20000000000 */
[----:B------:R-:W-:-:S03]  /*1ba0*/  LOP3.LUT R10, R10, 0x80000000, RZ, 0x3c, !PT ;  /* 0x800000000a0a7812 */ /* 0x000fc600078e3cff */
[----:B------:R-:W0:Y:S02]  /*1bb0*/  MUFU.RCP64H R27, R29 ;  /* 0x0000001d001b7308 */ /* 0x000e240000001800 */
[----:B0-----:R-:W-:-:S08]  /*1bc0*/  DFMA R30, -R28, R26, 1 ;  /* 0x3ff000001c1e742b */ /* 0x001fd0000000011a */
[----:B------:R-:W-:-:S08]  /*1bd0*/  DFMA R30, R30, R30, R30 ;  /* 0x0000001e1e1e722b */ /* 0x000fd0000000001e */
[----:B------:R-:W-:Y:S01]  /*1be0*/  DFMA R30, R26, R30, R26 ;  /* 0x0000001e1a1e722b */ /* 0x000fe2000000001a */
[----:B------:R-:W-:Y:S02]  /*1bf0*/  IMAD.MOV.U32 R26, RZ, RZ, 0x41ad3b5a ;  /* 0x41ad3b5aff1a7424 */ /* 0x000fe400078e00ff */
[----:B------:R-:W-:-:S05]  /*1c00*/  IMAD.MOV.U32 R27, RZ, RZ, 0x3ed0f5d2 ;  /* 0x3ed0f5d2ff1b7424 */ /* 0x000fca00078e00ff */
[----:B------:R-:W-:-:S08]  /*1c10*/  DMUL R34, R32, R30 ;  /* 0x0000001e20227228 */ /* 0x000fd00000000000 */
[----:B------:R-:W-:-:S08]  /*1c20*/  DFMA R34, R32, R30, R34 ;  /* 0x0000001e2022722b */ /* 0x000fd00000000022 */
[----:B------:R-:W-:-:S08]  /*1c30*/  DMUL R36, R34, R34 ;  /* 0x0000002222247228 */ /* 0x000fd00000000000 */
[----:B------:R-:W-:Y:S01]  /*1c40*/  DFMA R26, R36, UR10, R26 ;  /* 0x0000000a241a7c2b */ /* 0x000fe2000800001a */
[----:B------:R-:W-:Y:S01]  /*1c50*/  UMOV UR10, 0x75488a3f ;  /* 0x75488a3f000a7882 */ /* 0x000fe20000000000 */
[----:B------:R-:W-:-:S06]  /*1c60*/  UMOV UR11, 0x3ef3b20a ;  /* 0x3ef3b20a000b7882 */ /* 0x000fcc0000000000 */
[----:B------:R-:W-:Y:S01]  /*1c70*/  DFMA R28, R36, R26, UR10 ;  /* 0x0000000a241c7e2b */ /* 0x000fe2000800001a */
[----:B------:R-:W-:Y:S01]  /*1c80*/  UMOV UR10, 0xe4faecd5 ;  /* 0xe4faecd5000a7882 */ /* 0x000fe20000000000 */
[----:B------:R-:W-:Y:S01]  /*1c90*/  UMOV UR11, 0x3f1745cd ;  /* 0x3f1745cd000b7882 */ /* 0x000fe20000000000 */
[----:B------:R-:W-:-:S05]  /*1ca0*/  DADD R26, R32, -R34 ;  /* 0x00000000201a7229 */ /* 0x000fca0000000822 */
[----:B------:R-:W-:Y:S01]  /*1cb0*/  DFMA R28, R36, R28, UR10 ;  /* 0x0000000a241c7e2b */ /* 0x000fe2000800001c */
[----:B------:R-:W-:Y:S01]  /*1cc0*/  UMOV UR10, 0x258a578b ;  /* 0x258a578b000a7882 */ /* 0x000fe20000000000 */
[----:B------:R-:W-:Y:S01]  /*1cd0*/  UMOV UR11, 0x3f3c71c7 ;  /* 0x3f3c71c7000b7882 */ /* 0x000fe20000000000 */
[----:B------:R-:W-:-:S05]  /*1ce0*/  DADD R26, R26, R26 ;  /* 0x000000001a1a7229 */ /* 0x000fca000000001a */
[----:B------:R-:W-:Y:S01]  /*1cf0*/  DFMA R28, R36, R28, UR10 ;  /* 0x0000000a241c7e2b */ /* 0x000fe2000800001c */
[----:B------:R-:W-:Y:S01]  /*1d00*/  UMOV UR10, 0x9242b910 ;  /* 0x9242b910000a7882 */ /* 0x000fe20000000000 */
[----:B------:R-:W-:Y:S01]  /*1d10*/  UMOV UR11, 0x3f624924 ;  /* 0x3f624924000b7882 */ /* 0x000fe20000000000 */
[----:B------:R-:W-:-:S05]  /*1d20*/  DFMA R26, R32, -R34, R26 ;  /* 0x80000022201a722b */ /* 0x000fca000000001a */
[----:B------:R-:W-:Y:S01]  /*1d30*/  DFMA R28, R36, R28, UR10 ;  /* 0x0000000a241c7e2b */ /* 0x000fe2000800001c */
[----:B------:R-:W-:Y:S01]  /*1d40*/  UMOV UR10, 0x99999dfb ;  /* 0x99999dfb000a7882 */ /* 0x000fe20000000000 */
[----:B------:R-:W-:Y:S01]  /*1d50*/  UMOV UR11, 0x3f899999 ;  /* 0x3f899999000b7882 */ /* 0x000fe20000000000 */
[----:B------:R-:W-:-:S05]  /*1d60*/  DMUL R26, R30, R26 ;  /* 0x0000001a1e1a7228 */ /* 0x000fca0000000000 */
[----:B------:R-:W-:Y:S01]  /*1d70*/  DFMA R28, R36, R28, UR10 ;  /* 0x0000000a241c7e2b */ /* 0x000fe2000800001c */
[----:B------:R-:W-:Y:S01]  /*1d80*/  UMOV UR10, 0x55555555 ;  /* 0x55555555000a7882 */ /* 0x000fe20000000000 */
[----:B------:R-:W-:-:S03]  /*1d90*/  UMOV UR11, 0x3fb55555 ;  /* 0x3fb55555000b7882 */ /* 0x000fc60000000000 */
[----:B------:R-:W-:Y:S02]  /*1da0*/  VIADD R39, R27, 0x100000 ;  /* 0x001000001b277836 */ /* 0x000fe40000000000 */
[----:B------:R-:W-:Y:S01]  /*1db0*/  IMAD.MOV.U32 R38, RZ, RZ, R26 ;  /* 0x000000ffff267224 */ /* 0x000fe200078e001a */
[----:B------:R-:W-:-:S08]  /*1dc0*/  DFMA R32, R36, R28, UR10 ;  /* 0x0000000a24207e2b */ /* 0x000fd0000800001c */
[----:B------:R-:W-:Y:S01]  /*1dd0*/  DADD R30, -R32, UR10 ;  /* 0x0000000a201e7e29 */ /* 0x000fe20008000100 */
[----:B------:R-:W-:Y:S01]  /*1de0*/  UMOV UR10, 0xb9e7b0 ;  /* 0x00b9e7b0000a7882 */ /* 0x000fe20000000000 */
[----:B------:R-:W-:-:S06]  /*1df0*/  UMOV UR11, 0x3c46a4cb ;  /* 0x3c46a4cb000b7882 */ /* 0x000fcc0000000000 */
[----:B------:R-:W-:Y:S02]  /*1e00*/  DFMA R30, R36, R28, R30 ;  /* 0x0000001c241e722b */ /* 0x000fe4000000001e */
[----:B------:R-:W-:-:S06]  /*1e10*/  DMUL R28, R34, R34 ;  /* 0x00000022221c7228 */ /* 0x000fcc0000000000 */
[----:B------:R-:W-:Y:S01]  /*1e20*/  DADD R30, R30, -UR10 ;  /* 0x8000000a1e1e7e29 */ /* 0x000fe20008000000 */
[----:B------:R-:W-:Y:S01]  /*1e30*/  UMOV UR10, 0x80000000 ;  /* 0x80000000000a7882 */ /* 0x000fe20000000000 */
[C---:B------:R-:W-:Y:S01]  /*1e40*/  DFMA R20, R34.reuse, R34, -R28 ;  /* 0x000000222214722b */ /* 0x040fe2000000081c */
[----:B------:R-:W-:Y:S01]  /*1e50*/  UMOV UR11, 0x43300000 ;  /* 0x43300000000b7882 */ /* 0x000fe20000000000 */
[----:B------:R-:W-:-:S06]  /*1e60*/  DMUL R36, R34, R28 ;  /* 0x0000001c22247228 */ /* 0x000fcc0000000000 */
[C---:B------:R-:W-:Y:S02]  /*1e70*/  DFMA R38, R34.reuse, R38, R20 ;  /* 0x000000262226722b */ /* 0x040fe40000000014 */
[----:B------:R-:W-:-:S08]  /*1e80*/  DFMA R20, R34, R28, -R36 ;  /* 0x0000001c2214722b */ /* 0x000fd00000000824 */
[----:B------:R-:W-:Y:S02]  /*1e90*/  DFMA R20, R26, R28, R20 ;  /* 0x0000001c1a14722b */ /* 0x000fe40000000014 */
[----:B------:R-:W-:-:S06]  /*1ea0*/  DADD R28, R32, R30 ;  /* 0x00000000201c7229 */ /* 0x000fcc000000001e */
[----:B------:R-:W-:Y:S02]  /*1eb0*/  DFMA R20, R34, R38, R20 ;  /* 0x000000262214722b */ /* 0x000fe40000000014 */
[----:B------:R-:W-:Y:S02]  /*1ec0*/  DADD R38, R32, -R28 ;  /* 0x0000000020267229 */ /* 0x000fe4000000081c */
[----:B------:R-:W-:-:S06]  /*1ed0*/  DMUL R32, R28, R36 ;  /* 0x000000241c207228 */ /* 0x000fcc0000000000 */
[----:B------:R-:W-:Y:S02]  /*1ee0*/  DADD R38, R30, R38 ;  /* 0x000000001e267229 */ /* 0x000fe40000000026 */
[----:B------:R-:W-:-:S08]  /*1ef0*/  DFMA R30, R28, R36, -R32 ;  /* 0x000000241c1e722b */ /* 0x000fd00000000820 */
[----:B------:R-:W-:-:S08]  /*1f00*/  DFMA R20, R28, R20, R30 ;  /* 0x000000141c14722b */ /* 0x000fd0000000001e */
[----:B------:R-:W-:-:S08]  /*1f10*/  DFMA R38, R38, R36, R20 ;  /* 0x000000242626722b */ /* 0x000fd00000000014 */
[----:B------:R-:W-:-:S08]  /*1f20*/  DADD R28, R32, R38 ;  /* 0x00000000201c7229 */ /* 0x000fd00000000026 */
[--C-:B------:R-:W-:Y:S02]  /*1f30*/  DADD R20, R34, R28.reuse ;  /* 0x0000000022147229 */ /* 0x100fe4000000001c */
[----:B------:R-:W-:-:S06]  /*1f40*/  DADD R32, R32, -R28 ;  /* 0x0000000020207229 */ /* 0x000fcc000000081c */
[----:B------:R-:W-:Y:S02]  /*1f50*/  DADD R34, R34, -R20 ;  /* 0x0000000022227229 */ /* 0x000fe40000000814 */
[----:B------:R-:W-:-:S06]  /*1f60*/  DADD R32, R38, R32 ;  /* 0x0000000026207229 */ /* 0x000fcc0000000020 */
[----:B------:R-:W-:Y:S02]  /*1f70*/  DADD R34, R28, R34 ;  /* 0x000000001c227229 */ /* 0x000fe40000000022 */
[----:B------:R-:W-:Y:S01]  /*1f80*/  DADD R28, R10, -UR10 ;  /* 0x8000000a0a1c7e29 */ /* 0x000fe20008000000 */
[----:B------:R-:W-:Y:S01]  /*1f90*/  UMOV UR10, 0xfefa39ef ;  /* 0xfefa39ef000a7882 */ /* 0x000fe20000000000 */
[----:B------:R-:W-:-:S04]  /*1fa0*/  UMOV UR11, 0x3fe62e42 ;  /* 0x3fe62e42000b7882 */ /* 0x000fc80000000000 */
[----:B------:R-:W-:-:S08]  /*1fb0*/  DADD R32, R32, R34 ;  /* 0x0000000020207229 */ /* 0x000fd00000000022 */
[----:B------:R-:W-:-:S08]  /*1fc0*/  DADD R26, R26, R32 ;  /* 0x000000001a1a7229 */ /* 0x000fd00000000020 */
[----:B------:R-:W-:-:S08]  /*1fd0*/  DADD R30, R20, R26 ;  /* 0x00000000141e7229 */ /* 0x000fd0000000001a */
[--C-:B------:R-:W-:Y:S02]  /*1fe0*/  DFMA R10, R28, UR10, R30.reuse ;  /* 0x0000000a1c0a7c2b */ /* 0x100fe4000800001e */
[----:B------:R-:W-:-:S06]  /*1ff0*/  DADD R32, R20, -R30 ;  /* 0x0000000014207229 */ /* 0x000fcc000000081e */
[----:B------:R-:W-:Y:S02]  /*2000*/  DFMA R20, R28, -UR10, R10 ;  /* 0x8000000a1c147c2b */ /* 0x000fe4000800000a */
[----:B------:R-:W-:-:S06]  /*2010*/  DADD R32, R26, R32 ;  /* 0x000000001a207229 */ /* 0x000fcc0000000020 */
[----:B------:R-:W-:Y:S01]  /*2020*/  DADD R20, -R30, R20 ;  /* 0x000000001e147229 */ /* 0x000fe20000000114 */
[----:B------:R-:W-:Y:S02]  /*2030*/  IMAD.MOV.U32 R30, RZ, RZ, 0x652b82fe ;  /* 0x652b82feff1e7424 */ /* 0x000fe400078e00ff */
[----:B------:R-:W-:-:S05]  /*2040*/  IMAD.MOV.U32 R31, RZ, RZ, 0x3ff71547 ;  /* 0x3ff71547ff1f7424 */ /* 0x000fca00078e00ff */
[----:B------:R-:W-:-:S08]  /*2050*/  DADD R20, R32, -R20 ;  /* 0x0000000020147229 */ /* 0x000fd00000000814 */
[----:B------:R-:W-:-:S08]  /*2060*/  DFMA R28, R28, UR12, R20 ;  /* 0x0000000c1c1c7c2b */ /* 0x000fd00008000014 */
[----:B------:R-:W-:-:S08]  /*2070*/  DADD R20, R10, R28 ;  /* 0x000000000a147229 */ /* 0x000fd0000000001c */
[----:B------:R-:W-:Y:S02]  /*2080*/  DADD R26, R10, -R20 ;  /* 0x000000000a1a7229 */ /* 0x000fe40000000814 */
[----:B------:R-:W-:-:S06]  /*2090*/  DMUL R10, R20, 2 ;  /* 0x40000000140a7828 */ /* 0x000fcc0000000000 */
[----:B------:R-:W-:Y:S02]  /*20a0*/  DADD R26, R28, R26 ;  /* 0x000000001c1a7229 */ /* 0x000fe4000000001a */
[----:B------:R-:W-:-:S08]  /*20b0*/  DFMA R20, R20, 2, -R10 ;  /* 0x400000001414782b */ /* 0x000fd0000000080a */
[----:B------:R-:W-:-:S08]  /*20c0*/  DFMA R26, R26, 2, R20 ;  /* 0x400000001a1a782b */ /* 0x000fd00000000014 */
[----:B------:R-:W-:-:S08]  /*20d0*/  DADD R32, R10, R26 ;  /* 0x000000000a207229 */ /* 0x000fd0000000001a */
[----:B------:R-:W-:Y:S02]  /*20e0*/  DFMA R30, R32, R30, 6.75539944105574400000e+15 ;  /* 0x43380000201e742b */ /* 0x000fe4000000001e */
[----:B------:R-:W-:Y:S01]  /*20f0*/  FSETP.GEU.AND P0, PT, |R33|, 4.1917929649353027344, PT ;  /* 0x4086232b2100780b */ /* 0x000fe20003f0e200 */
[----:B------:R-:W-:-:S05]  /*2100*/  DADD R10, R10, -R32 ;  /* 0x000000000a0a7229 */ /* 0x000fca0000000820 */
[----:B------:R-:W-:-:S03]  /*2110*/  DADD R20, R30, -6.75539944105574400000e+15 ;  /* 0xc33800001e147429 */ /* 0x000fc60000000000 */
[----:B------:R-:W-:-:S05]  /*2120*/  DADD R26, R26, R10 ;  /* 0x000000001a1a7229 */ /* 0x000fca000000000a */
[----:B------:R-:W-:Y:S01]  /*2130*/  DFMA R28, R20, -UR10, R32 ;  /* 0x8000000a141c7c2b */ /* 0x000fe20008000020 */
[----:B------:R-:W-:Y:S01]  /*2140*/  UMOV UR10, 0x3b39803f ;  /* 0x3b39803f000a7882 */ /* 0x000fe20000000000 */
[----:B------:R-:W-:-:S06]  /*2150*/  UMOV UR11, 0x3c7abc9e ;  /* 0x3c7abc9e000b7882 */ /* 0x000fcc0000000000 */
[----:B------:R-:W-:Y:S01]  /*2160*/  DFMA R28, R20, -UR10, R28 ;  /* 0x8000000a141c7c2b */ /* 0x000fe2000800001c */
[----:B------:R-:W-:Y:S01]  /*2170*/  UMOV UR10, 0x69ce2bdf ;  /* 0x69ce2bdf000a7882 */ /* 0x000fe20000000000 */
[----:B------:R-:W-:Y:S01]  /*2180*/  IMAD.MOV.U32 R20, RZ, RZ, -0x35dec16 ;  /* 0xfca213eaff147424 */ /* 0x000fe200078e00ff */
[----:B------:R-:W-:Y:S01]  /*2190*/  UMOV UR11, 0x3e5ade15 ;  /* 0x3e5ade15000b7882 */ /* 0x000fe20000000000 */
[----:B------:R-:W-:-:S06]  /*21a0*/  IMAD.MOV.U32 R21, RZ, RZ, 0x3e928af3 ;  /* 0x3e928af3ff157424 */ /* 0x000fcc00078e00ff */
[----:B------:R-:W-:Y:S01]  /*21b0*/  DFMA R20, R28, UR10, R20 ;  /* 0x0000000a1c147c2b */ /* 0x000fe20008000014 */
[----:B------:R-:W-:Y:S01]  /*21c0*/  UMOV UR10, 0x62401315 ;  /* 0x62401315000a7882 */ /* 0x000fe20000000000 */
[----:B------:R-:W-:-:S06]  /*21d0*/  UMOV UR11, 0x3ec71dee ;  /* 0x3ec71dee000b7882 */ /* 0x000fcc0000000000 */
[----:B------:R-:W-:Y:S01]  /*21e0*/  DFMA R20, R28, R20, UR10 ;  /* 0x0000000a1c147e2b */ /* 0x000fe20008000014 */
        /* <DEDUP_REMOVED lines=20> */
[----:B------:R-:W-:-:S08]  /*2330*/  DFMA R20, R28, R20, UR10 ;  /* 0x0000000a1c147e2b */ /* 0x000fd00008000014 */
[----:B------:R-:W-:-:S08]  /*2340*/  DFMA R20, R28, R20, 1 ;  /* 0x3ff000001c14742b */ /* 0x000fd00000000014 */
[----:B------:R-:W-:-:S10]  /*2350*/  DFMA R20, R28, R20, 1 ;  /* 0x3ff000001c14742b */ /* 0x000fd40000000014 */
[----:B------:R-:W-:Y:S02]  /*2360*/  IMAD R29, R30, 0x100000, R21 ;  /* 0x001000001e1d7824 */ /* 0x000fe400078e0215 */
[----:B------:R-:W-:Y:S01]  /*2370*/  IMAD.MOV.U32 R28, RZ, RZ, R20 ;  /* 0x000000ffff1c7224 */ /* 0x000fe200078e0014 */
[----:B------:R-:W-:Y:S06]  /*2380*/  @!P0 BRA `(.L_x_46) ;  /* 0x0000000000308947 */ /* 0x000fec0003800000 */
[----:B------:R-:W-:Y:S01]  /*2390*/  FSETP.GEU.AND P1, PT, |R33|, 4.2275390625, PT ;  /* 0x408748002100780b */ /* 0x000fe20003f2e200 */
[C---:B------:R-:W-:Y:S02]  /*23a0*/  DADD R28, R32.reuse, +INF ;  /* 0x7ff00000201c7429 */ /* 0x040fe40000000000 */
[----:B------:R-:W-:-:S08]  /*23b0*/  DSETP.GEU.AND P0, PT, R32, RZ, PT ;  /* 0x000000ff2000722a */ /* 0x000fd00003f0e000 */
[----:B------:R-:W-:Y:S02]  /*23c0*/  FSEL R28, R28, RZ, P0 ;  /* 0x000000ff1c1c7208 */ /* 0x000fe40000000000 */
[----:B------:R-:W-:Y:S02]  /*23d0*/  @!P1 LEA.HI R10, R30, R30, RZ, 0x1 ;  /* 0x0000001e1e0a9211 */ /* 0x000fe400078f08ff */
[----:B------:R-:W-:Y:S02]  /*23e0*/  FSEL R29, R29, RZ, P0 ;  /* 0x000000ff1d1d7208 */ /* 0x000fe40000000000 */
[----:B------:R-:W-:-:S05]  /*23f0*/  @!P1 SHF.R.S32.HI R10, RZ, 0x1, R10 ;  /* 0x00000001ff0a9819 */ /* 0x000fca000001140a */
[----:B------:R-:W-:Y:S02]  /*2400*/  @!P1 IMAD.IADD R11, R30, 0x1, -R10 ;  /* 0x000000011e0b9824 */ /* 0x000fe400078e0a0a */
[----:B------:R-:W-:Y:S02]  /*2410*/  @!P1 IMAD R21, R10, 0x100000, R21 ;  /* 0x001000000a159824 */ /* 0x000fe400078e0215 */
[----:B------:R-:W-:Y:S01]  /*2420*/  @!P1 IMAD.MOV.U32 R10, RZ, RZ, RZ ;  /* 0x000000ffff0a9224 */ /* 0x000fe200078e00ff */
[----:B------:R-:W-:-:S06]  /*2430*/  @!P1 LEA R11, R11, 0x3ff00000, 0x14 ;  /* 0x3ff000000b0b9811 */ /* 0x000fcc00078ea0ff */
[----:B------:R-:W-:-:S11]  /*2440*/  @!P1 DMUL R28, R20, R10 ;  /* 0x0000000a141c9228 */ /* 0x000fd60000000000 */
.L_x_46:
[----:B------:R-:W-:Y:S01]  /*2450*/  DFMA R26, R26, R28, R28 ;  /* 0x0000001c1a1a722b */ /* 0x000fe2000000001c */
[----:B------:R-:W-:Y:S01]  /*2460*/  IMAD.MOV.U32 R20, RZ, RZ, R0 ;  /* 0x000000ffff147224 */ /* 0x000fe200078e0000 */
[----:B------:R-:W-:Y:S01]  /*2470*/  DSETP.NEU.AND P0, PT, |R28|, +INF , PT ;  /* 0x7ff000001c00742a */ /* 0x000fe20003f0d200 */
[----:B------:R-:W-:-:S07]  /*2480*/  IMAD.MOV.U32 R21, RZ, RZ, 0x0 ;  /* 0x00000000ff157424 */ /* 0x000fce00078e00ff */
[----:B------:R-:W-:Y:S02]  /*2490*/  FSEL R11, R28, R26, !P0 ;  /* 0x0000001a1c0b7208 */ /* 0x000fe40004000000 */
[----:B------:R-:W-:Y:S01]  /*24a0*/  FSEL R10, R29, R27, !P0 ;  /* 0x0000001b1d0a7208 */ /* 0x000fe20004000000 */
[----:B------:R-:W-:Y:S06]  /*24b0*/  RET.REL.NODEC R20 `(_Z21kmeansplusplus_kerneliPdPiS_ii) ;  /* 0xffffffd814d07950 */ /* 0x000fec0003c3ffff */
.L_x_47:
[----:B------:R-:W-:-:S00]  /*24c0*/  BRA `(.L_x_47) ;  /* 0xfffffffc00fc7947 */ /* 0x000fc0000383ffff */
[----:B------:R-:W-:-:S00]  /*24d0*/  NOP ;  /* 0x0000000000007918 */ /* 0x000fc00000000000 */
        /* <DEDUP_REMOVED lines=10> */
.L_x_130:


//--------------------- .text._Z24checkDistanceAboveThreshPidiiPdS0_ --------------------------
	.section	.text._Z24checkDistanceAboveThreshPidiiPdS0_,"ax",@progbits
	.align	128
        .global         _Z24checkDistanceAboveThreshPidiiPdS0_
        .type           _Z24checkDistanceAboveThreshPidiiPdS0_,@function
        .size           _Z24checkDistanceAboveThreshPidiiPdS0_,(.L_x_132 - _Z24checkDistanceAboveThreshPidiiPdS0_)
        .other          _Z24checkDistanceAboveThreshPidiiPdS0_,@"STO_CUDA_ENTRY STV_DEFAULT"
_Z24checkDistanceAboveThreshPidiiPdS0_:
.text._Z24checkDistanceAboveThreshPidiiPdS0_:
        /* <DEDUP_REMOVED lines=9> */
[----:B------:R-:W-:Y:S01]  /*0090*/  CS2R R14, SRZ ;  /* 0x00000000000e7805 */ /* 0x000fe2000001ff00 */
[----:B------:R-:W1:Y:S01]  /*00a0*/  LDCU.64 UR8, c[0x0][0x358] ;  /* 0x00006b00ff0877ac */ /* 0x000e620008000a00 */
[----:B0-----:R-:W-:-:S09]  /*00b0*/  UISETP.GE.AND UP0, UPT, UR6, 0x1, UPT ;  /* 0x000000010600788c */ /* 0x001fd2000bf06270 */
[----:B-1----:R-:W-:Y:S05]  /*00c0*/  BRA.U !UP0, `(.L_x_48) ;  /* 0x0000000d08047547 */ /* 0x002fea000b800000 */
[----:B------:R-:W-:Y:S02]  /*00d0*/  UISETP.GE.U32.AND UP0, UPT, UR6, 0x4, UPT ;  /* 0x000000040600788c */ /* 0x000fe4000bf06070 */
[----:B------:R-:W-:Y:S01]  /*00e0*/  IMAD R3, R3, UR6, RZ ;  /* 0x0000000603037c24 */ /* 0x000fe2000f8e02ff */
[----:B------:R-:W-:Y:S01]  /*00f0*/  CS2R R14, SRZ ;  /* 0x00000000000e7805 */ /* 0x000fe2000001ff00 */
[----:B------:R-:W-:Y:S01]  /*0100*/  ULOP3.LUT UR5, UR6, 0x3, URZ, 0xc0, !UPT ;  /* 0x0000000306057892 */ /* 0x000fe2000f8ec0ff */
[----:B------:R-:W-:Y:S02]  /*0110*/  UMOV UR4, URZ ;  /* 0x000000ff00047c82 */ /* 0x000fe40008000000 */
[----:B------:R-:W-:Y:S02]  /*0120*/  SHF.R.S32.HI R0, RZ, 0x1f, R3 ;  /* 0x0000001fff007819 */ /* 0x000fe40000011403 */
[----:B------:R-:W-:Y:S07]  /*0130*/  BRA.U !UP0, `(.L_x_49) ;  /* 0x0000000908207547 */ /* 0x000fee000b800000 */
[----:B------:R-:W0:Y:S01]  /*0140*/  LDCU.64 UR10, c[0x0][0x398] ;  /* 0x00007300ff0a77ac */ /* 0x000e220008000a00 */
[C---:B------:R-:W-:Y:S02]  /*0150*/  LEA R8, P0, R3.reuse, 0x10, 0x3 ;  /* 0x0000001003087811 */ /* 0x040fe400078018ff */
[----:B------:R-:W-:Y:S01]  /*0160*/  CS2R R14, SRZ ;  /* 0x00000000000e7805 */ /* 0x000fe2000001ff00 */
[----:B------:R-:W1:Y:S01]  /*0170*/  LDCU.64 UR12, c[0x0][0x3a0] ;  /* 0x00007400ff0c77ac */ /* 0x000e620008000a00 */
[----:B------:R-:W-:Y:S01]  /*0180*/  LEA.HI.X R9, R3, RZ, R0, 0x3, P0 ;  /* 0x000000ff03097211 */ /* 0x000fe200000f1c00 */
[----:B------:R-:W-:-:S04]  /*0190*/  ULOP3.LUT UR4, UR6, 0x7ffffffc, URZ, 0xc0, !UPT ;  /* 0x7ffffffc06047892 */ /* 0x000fc8000f8ec0ff */
[----:B------:R-:W-:Y:S01]  /*01a0*/  UIADD3 UR6, UPT, UPT, -UR4, URZ, URZ ;  /* 0x000000ff04067290 */ /* 0x000fe2000fffe1ff */
[C---:B0-----:R-:W-:Y:S02]  /*01b0*/  IADD3 R10, P1, PT, R8.reuse, UR10, RZ ;  /* 0x0000000a080a7c10 */ /* 0x041fe4000ff3e0ff */
[----:B-1----:R-:W-:Y:S02]  /*01c0*/  IADD3 R8, P2, PT, R8, UR12, RZ ;  /* 0x0000000c08087c10 */ /* 0x002fe4000ff5e0ff */
[C---:B------:R-:W-:Y:S02]  /*01d0*/  IADD3.X R11, PT, PT, R9.reuse, UR11, RZ, P1, !PT ;  /* 0x0000000b090b7c10 */ /* 0x040fe40008ffe4ff */
[----:B------:R-:W-:-:S09]  /*01e0*/  IADD3.X R9, PT, PT, R9, UR13, RZ, P2, !PT ;  /* 0x0000000d09097c10 */ /* 0x000fd200097fe4ff */
.L_x_65:
[----:B------:R-:W2:Y:S04]  /*01f0*/  LDG.E.64 R16, desc[UR8][R10.64+-0x10] ;  /* 0xfffff0080a107981 */ /* 0x000ea8000c1e1b00 */
[----:B------:R-:W2:Y:S01]  /*0200*/  LDG.E.64 R4, desc[UR8][R8.64+-0x10] ;  /* 0xfffff00808047981 */ /* 0x000ea2000c1e1b00 */
[----:B------:R-:W-:Y:S01]  /*0210*/  BSSY.RECONVERGENT B0, `(.L_x_50) ;  /* 0x0000005000007945 */ /* 0x000fe20003800200 */
[----:B------:R-:W-:Y:S01]  /*0220*/  MOV R2, 0x260 ;  /* 0x0000026000027802 */ /* 0x000fe20000000f00 */
[----:B--2---:R-:W-:-:S08]  /*0230*/  DADD R16, R16, -R4 ;  /* 0x0000000010107229 */ /* 0x004fd00000000804 */
[----:B------:R-:W-:-:S11]  /*0240*/  DADD R4, -RZ, |R16| ;  /* 0x00000000ff047229 */ /* 0x000fd60000000510 */
[----:B------:R-:W-:Y:S05]  /*0250*/  CALL.REL.NOINC `($_Z24checkDistanceAboveThreshPidiiPdS0_$__internal_accurate_pow) ;  /* 0x0000000c00d87944 */ /* 0x000fea0003c00000 */
[----:B------:R-:W-:Y:S05]  /*0260*/  BSYNC.RECONVERGENT B0 ;  /* 0x0000000000007941 */ /* 0x000fea0003800200 */
.L_x_50:
[----:B------:R-:W2:Y:S04]  /*0270*/  LDG.E.64 R12, desc[UR8][R10.64+-0x8] ;  /* 0xfffff8080a0c7981 */ /* 0x000ea8000c1e1b00 */
[----:B------:R-:W2:Y:S01]  /*0280*/  LDG.E.64 R18, desc[UR8][R8.64+-0x8] ;  /* 0xfffff80808127981 */ /* 0x000ea2000c1e1b00 */
[C---:B------:R-:W-:Y:S01]  /*0290*/  DADD R6, R16.reuse, 2 ;  /* 0x4000000010067429 */ /* 0x040fe20000000000 */
[----:B------:R-:W-:Y:S01]  /*02a0*/  BSSY.RECONVERGENT B0, `(.L_x_51) ;  /* 0x0000010000007945 */ /* 0x000fe20003800200 */
[C---:B------:R-:W-:Y:S02]  /*02b0*/  DSETP.NEU.AND P1, PT, R16.reuse, RZ, PT ;  /* 0x000000ff1000722a */ /* 0x040fe40003f2d000 */
[----:B------:R-:W-:-:S06]  /*02c0*/  DSETP.NEU.AND P0, PT, R16, 1, PT ;  /* 0x3ff000001000742a */ /* 0x000fcc0003f0d000 */
[----:B------:R-:W-:-:S04]  /*02d0*/  LOP3.LUT R2, R7, 0x7ff00000, RZ, 0xc0, !PT ;  /* 0x7ff0000007027812 */ /* 0x000fc800078ec0ff */
[----:B------:R-:W-:Y:S01]  /*02e0*/  ISETP.NE.AND P2, PT, R2, 0x7ff00000, PT ;  /* 0x7ff000000200780c */ /* 0x000fe20003f45270 */
[----:B--2---:R-:W-:Y:S01]  /*02f0*/  DADD R6, R12, -R18 ;  /* 0x000000000c067229 */ /* 0x004fe20000000812 */
[----:B------:R-:W-:Y:S02]  /*0300*/  FSEL R12, R5, RZ, P1 ;  /* 0x000000ff050c7208 */ /* 0x000fe40000800000 */
[----:B------:R-:W-:-:S05]  /*0310*/  FSEL R13, R4, RZ, P1 ;  /* 0x000000ff040d7208 */ /* 0x000fca0000800000 */
[----:B------:R-:W-:-:S04]  /*0320*/  DADD R4, -RZ, |R6| ;  /* 0x00000000ff047229 */ /* 0x000fc80000000506 */
[----:B------:R-:W-:Y:S07]  /*0330*/  @P2 BRA `(.L_x_52) ;  /* 0x0000000000182947 */ /* 0x000fee0003800000 */
[----:B------:R-:W-:-:S14]  /*0340*/  DSETP.NAN.AND P1, PT, R16, R16, PT ;  /* 0x000000101000722a */ /* 0x000fdc0003f28000 */
[----:B------:R-:W-:Y:S01]  /*0350*/  @P1 DADD R12, R16, 2 ;  /* 0x40000000100c1429 */ /* 0x000fe20000000000 */
[----:B------:R-:W-:Y:S10]  /*0360*/  @P1 BRA `(.L_x_52) ;  /* 0x00000000000c1947 */ /* 0x000ff40003800000 */
[----:B------:R-:W-:-:S14]  /*0370*/  DSETP.NEU.AND P1, PT, |R16|, +INF , PT ;  /* 0x7ff000001000742a */ /* 0x000fdc0003f2d200 */
[----:B------:R-:W-:Y:S02]  /*0380*/  @!P1 IMAD.MOV.U32 R12, RZ, RZ, 0x0 ;  /* 0x00000000ff0c9424 */ /* 0x000fe400078e00ff */
[----:B------:R-:W-:-:S07]  /*0390*/  @!P1 IMAD.MOV.U32 R13, RZ, RZ, 0x7ff00000 ;  /* 0x7ff00000ff0d9424 */ /* 0x000fce00078e00ff */
.L_x_52:
[----:B------:R-:W-:Y:S05]  /*03a0*/  BSYNC.RECONVERGENT B0 ;  /* 0x0000000000007941 */ /* 0x000fea0003800200 */
.L_x_51:
[----:B------:R-:W-:Y:S01]  /*03b0*/  FSEL R16, R12, RZ, P0 ;  /* 0x000000ff0c107208 */ /* 0x000fe20000000000 */
[----:B------:R-:W-:Y:S01]  /*03c0*/  BSSY.RECONVERGENT B0, `(.L_x_53) ;  /* 0x0000005000007945 */ /* 0x000fe20003800200 */
[----:B------:R-:W-:Y:S02]  /*03d0*/  FSEL R17, R13, 1.875, P0 ;  /* 0x3ff000000d117808 */ /* 0x000fe40000000000 */
[----:B------:R-:W-:-:S04]  /*03e0*/  MOV R2, 0x410 ;  /* 0x0000041000027802 */ /* 0x000fc80000000f00 */
[----:B------:R-:W-:-:S11]  /*03f0*/  DADD R16, R14, R16 ;  /* 0x000000000e107229 */ /* 0x000fd60000000010 */
[----:B------:R-:W-:Y:S05]  /*0400*/  CALL.REL.NOINC `($_Z24checkDistanceAboveThreshPidiiPdS0_$__internal_accurate_pow) ;  /* 0x0000000c006c7944 */ /* 0x000fea0003c00000 */
[----:B------:R-:W-:Y:S05]  /*0410*/  BSYNC.RECONVERGENT B0 ;  /* 0x0000000000007941 */ /* 0x000fea0003800200 */
.L_x_53:
        /* <DEDUP_REMOVED lines=15> */
.L_x_56:
[----:B------:R-:W-:-:S11]  /*0510*/  DADD R12, R6, 2 ;  /* 0x40000000060c7429 */ /* 0x000fd60000000000 */
.L_x_55:
[----:B------:R-:W-:Y:S05]  /*0520*/  BSYNC.RECONVERGENT B0 ;  /* 0x0000000000007941 */ /* 0x000fea0003800200 */
.L_x_54:
        /* <DEDUP_REMOVED lines=12> */
[----:B------:R-:W-:Y:S05]  /*05f0*/  CALL.REL.NOINC `($_Z24checkDistanceAboveThreshPidiiPdS0_$__internal_accurate_pow) ;  /* 0x0000000800f07944 */ /* 0x000fea0003c00000 */
[----:B------:R-:W-:Y:S05]  /*0600*/  BSYNC.RECONVERGENT B0 ;  /* 0x0000000000007941 */ /* 0x000fea0003800200 */
.L_x_57:
        /* <DEDUP_REMOVED lines=15> */
.L_x_60:
[----:B------:R-:W-:-:S11]  /*0700*/  DADD R12, R14, 2 ;  /* 0x400000000e0c7429 */ /* 0x000fd60000000000 */
.L_x_59:
[----:B------:R-:W-:Y:S05]  /*0710*/  BSYNC.RECONVERGENT B0 ;  /* 0x0000000000007941 */ /* 0x000fea0003800200 */
.L_x_58:
        /* <DEDUP_REMOVED lines=14> */
.L_x_61:
        /* <DEDUP_REMOVED lines=15> */
.L_x_64:
[----:B------:R-:W-:-:S11]  /*08f0*/  DADD R12, R6, 2 ;  /* 0x40000000060c7429 */ /* 0x000fd60000000000 */
.L_x_63:
[----:B------:R-:W-:Y:S05]  /*0900*/  BSYNC.RECONVERGENT B0 ;  /* 0x0000000000007941 */ /* 0x000fea0003800200 */
.L_x_62:
        /* <DEDUP_REMOVED lines=11> */
.L_x_49:
[----:B------:R-:W-:-:S09]  /*09c0*/  UISETP.NE.AND UP0, UPT, UR5, URZ, UPT ;  /* 0x000000ff0500728c */ /* 0x000fd2000bf05270 */
[----:B------:R-:W-:Y:S05]  /*09d0*/  BRA.U !UP0, `(.L_x_48) ;  /* 0x0000000108c07547 */ /* 0x000fea000b800000 */
[----:B------:R-:W0:Y:S01]  /*09e0*/  LDCU.64 UR6, c[0x0][0x3a0] ;  /* 0x00007400ff0677ac */ /* 0x000e220008000a00 */
[----:B------:R-:W-:Y:S01]  /*09f0*/  IADD3 R3, P0, PT, R3, UR4, RZ ;  /* 0x0000000403037c10 */ /* 0x000fe2000ff1e0ff */
[----:B------:R-:W1:Y:S04]  /*0a00*/  LDCU.64 UR10, c[0x0][0x398] ;  /* 0x00007300ff0a77ac */ /* 0x000e680008000a00 */
[----:B------:R-:W-:Y:S02]  /*0a10*/  IMAD.X R0, RZ, RZ, R0, P0 ;  /* 0x000000ffff007224 */ /* 0x000fe400000e0600 */
[C---:B------:R-:W-:Y:S01]  /*0a20*/  IMAD.SHL.U32 R8, R3.reuse, 0x8, RZ ;  /* 0x0000000803087824 */ /* 0x040fe200078e00ff */
[----:B------:R-:W-:Y:S02]  /*0a30*/  UIADD3 UR5, UPT, UPT, -UR5, URZ, URZ ;  /* 0x000000ff05057290 */ /* 0x000fe4000fffe1ff */
[----:B------:R-:W-:-:S02]  /*0a40*/  SHF.L.U64.HI R9, R3, 0x3, R0 ;  /* 0x0000000303097819 */ /* 0x000fc40000010200 */
[C---:B0-----:R-:W-:Y:S02]  /*0a50*/  IADD3 R0, P0, PT, R8.reuse, UR6, RZ ;  /* 0x0000000608007c10 */ /* 0x041fe4000ff1e0ff */
[----:B-1----:R-:W-:Y:S02]  /*0a60*/  IADD3 R8, P1, PT, R8, UR10, RZ ;  /* 0x0000000a08087c10 */ /* 0x002fe4000ff3e0ff */
[C---:B------:R-:W-:Y:S02]  /*0a70*/  IADD3.X R3, PT, PT, R9.reuse, UR7, RZ, P0, !PT ;  /* 0x0000000709037c10 */ /* 0x040fe400087fe4ff */
[----:B------:R-:W-:-:S09]  /*0a80*/  IADD3.X R9, PT, PT, R9, UR11, RZ, P1, !PT ;  /* 0x0000000b09097c10 */ /* 0x000fd20008ffe4ff */
.L_x_70:
[----:B------:R-:W-:Y:S01]  /*0a90*/  IMAD.MOV.U32 R2, RZ, RZ, R0 ;  /* 0x000000ffff027224 */ /* 0x000fe200078e0000 */
[----:B------:R-:W2:Y:S04]  /*0aa0*/  LDG.E.64 R6, desc[UR8][R8.64] ;  /* 0x0000000808067981 */ /* 0x000ea8000c1e1b00 */
[----:B------:R0:W2:Y:S01]  /*0ab0*/  LDG.E.64 R4, desc[UR8][R2.64] ;  /* 0x0000000802047981 */ /* 0x0000a2000c1e1b00 */
[----:B------:R-:W-:Y:S01]  /*0ac0*/  BSSY.RECONVERGENT B0, `(.L_x_66) ;  /* 0x0000005000007945 */ /* 0x000fe20003800200 */
[----:B0-----:R-:W-:Y:S01]  /*0ad0*/  MOV R2, 0xb10 ;  /* 0x00000b1000027802 */ /* 0x001fe20000000f00 */
[----:B--2---:R-:W-:-:S08]  /*0ae0*/  DADD R6, R6, -R4 ;  /* 0x0000000006067229 */ /* 0x004fd00000000804 */
[----:B------:R-:W-:-:S11]  /*0af0*/  DADD R4, -RZ, |R6| ;  /* 0x00000000ff047229 */ /* 0x000fd60000000506 */
[----:B------:R-:W-:Y:S05]  /*0b00*/  CALL.REL.NOINC `($_Z24checkDistanceAboveThreshPidiiPdS0_$__internal_accurate_pow) ;  /* 0x0000000400ac7944 */ /* 0x000fea0003c00000 */
[----:B------:R-:W-:Y:S05]  /*0b10*/  BSYNC.RECONVERGENT B0 ;  /* 0x0000000000007941 */ /* 0x000fea0003800200 */
.L_x_66:
        /* <DEDUP_REMOVED lines=15> */
.L_x_69:
[----:B------:R-:W-:-:S11]  /*0c10*/  DADD R10, R6, 2 ;  /* 0x40000000060a7429 */ /* 0x000fd60000000000 */
.L_x_68:
[----:B------:R-:W-:Y:S05]  /*0c20*/  BSYNC.RECONVERGENT B0 ;  /* 0x0000000000007941 */ /* 0x000fea0003800200 */
.L_x_67:
        /* <DEDUP_REMOVED lines=11> */
.L_x_48:
        /* <DEDUP_REMOVED lines=20> */
[----:B------:R-:W-:Y:S05]  /*0e20*/  CALL.REL.NOINC `($__internal_1_$__cuda_sm20_dsqrt_rn_f64_mediumpath_v1) ;  /* 0x0000000000307944 */ /* 0x000fea0003c00000 */
.L_x_72:
[----:B------:R-:W-:Y:S05]  /*0e30*/  BSYNC.RECONVERGENT B0 ;  /* 0x0000000000007941 */ /* 0x000fea0003800200 */
.L_x_71:
[----:B------:R-:W0:Y:S02]  /*0e40*/  LDCU.64 UR4, c[0x0][0x388] ;  /* 0x00007100ff0477ac */ /* 0x000e240008000a00 */
[----:B0-----:R-:W-:-:S14]  /*0e50*/  DSETP.GT.AND P0, PT, R4, UR4, PT ;  /* 0x0000000404007e2a */ /* 0x001fdc000bf04000 */
[----:B------:R-:W-:Y:S05]  /*0e60*/  @!P0 EXIT ;  /* 0x000000000000894d */ /* 0x000fea0003800000 */
[----:B------:R-:W0:Y:S01]  /*0e70*/  S2R R0, SR_LANEID ;  /* 0x0000000000007919 */ /* 0x000e220000000000 */
[----:B------:R-:W1:Y:S01]  /*0e80*/  LDC.64 R2, c[0x0][0x380] ;  /* 0x0000e000ff027b82 */ /* 0x000e620000000a00 */
[----:B------:R-:W-:Y:S02]  /*0e90*/  VOTEU.ANY UR4, UPT, PT ;  /* 0x0000000000047886 */ /* 0x000fe400038e0100 */
[----:B------:R-:W-:Y:S02]  /*0ea0*/  UFLO.U32 UR5, UR4 ;  /* 0x00000004000572bd */ /* 0x000fe400080e0000 */
[----:B------:R-:W1:Y:S04]  /*0eb0*/  POPC R5, UR4 ;  /* 0x0000000400057d09 */ /* 0x000e680008000000 */
[----:B0-----:R-:W-:-:S13]  /*0ec0*/  ISETP.EQ.U32.AND P0, PT, R0, UR5, PT ;  /* 0x0000000500007c0c */ /* 0x001fda000bf02070 */
[----:B-1----:R-:W-:Y:S01]  /*0ed0*/  @P0 REDG.E.ADD.STRONG.GPU desc[UR8][R2.64], R5 ;  /* 0x000000050200098e */ /* 0x002fe2000c12e108 */
[----:B------:R-:W-:Y:S05]  /*0ee0*/  EXIT ;  /* 0x000000000000794d */ /* 0x000fea0003800000 */
        .weak           $__internal_1_$__cuda_sm20_dsqrt_rn_f64_mediumpath_v1
        .type           $__internal_1_$__cuda_sm20_dsqrt_rn_f64_mediumpath_v1,@function
        .size           $__internal_1_$__cuda_sm20_dsqrt_rn_f64_mediumpath_v1,($_Z24checkDistanceAboveThreshPidiiPdS0_$__internal_accurate_pow - $__internal_1_$__cuda_sm20_dsqrt_rn_f64_mediumpath_v1)
$__internal_1_$__cuda_sm20_dsqrt_rn_f64_mediumpath_v1:
        /* <DEDUP_REMOVED lines=14> */
.L_x_74:
        /* <DEDUP_REMOVED lines=9> */
[----:B------:R-:W-:Y:S02]  /*1060*/  IMAD.MOV.U32 R8, RZ, RZ, 0x0 ;  /* 0x00000000ff087424 */ /* 0x000fe400078e00ff */
[----:B------:R-:W-:Y:S02]  /*1070*/  IMAD.MOV.U32 R4, RZ, RZ, RZ ;  /* 0x000000ffff047224 */ /* 0x000fe400078e00ff */
[----:B------:R-:W-:Y:S01]  /*1080*/  IMAD.MOV.U32 R9, RZ, RZ, 0x3fd80000 ;  /* 0x3fd80000ff097424 */ /* 0x000fe200078e00ff */
[----:B------:R-:W0:Y:S03]  /*1090*/  MUFU.RSQ64H R5, R3 ;  /* 0x0000000300057308 */ /* 0x000e260000001c00 */
        /* <DEDUP_REMOVED lines=11> */
.L_x_76:
[----:B------:R-:W-:-:S11]  /*1150*/  DADD R2, R4, R4 ;  /* 0x0000000004027229 */ /* 0x000fd60000000004 */
.L_x_75:
[----:B------:R-:W-:Y:S05]  /*1160*/  BSYNC.RECONVERGENT B1 ;  /* 0x0000000000017941 */ /* 0x000fea0003800200 */
.L_x_73:
[----:B------:R-:W-:Y:S02]  /*1170*/  IMAD.MOV.U32 R4, RZ, RZ, R2 ;  /* 0x000000ffff047224 */ /* 0x000fe400078e0002 */
[----:B------:R-:W-:Y:S02]  /*1180*/  IMAD.MOV.U32 R5, RZ, RZ, R3 ;  /* 0x000000ffff057224 */ /* 0x000fe400078e0003 */
[----:B------:R-:W-:Y:S02]  /*1190*/  IMAD.MOV.U32 R2, RZ, RZ, R0 ;  /* 0x000000ffff027224 */ /* 0x000fe400078e0000 */
[----:B------:R-:W-:-:S04]  /*11a0*/  IMAD.MOV.U32 R3, RZ, RZ, 0x0 ;  /* 0x00000000ff037424 */ /* 0x000fc800078e00ff */
[----:B------:R-:W-:Y:S05]  /*11b0*/  RET.REL.NODEC R2 `(_Z24checkDistanceAboveThreshPidiiPdS0_) ;  /* 0xffffffec02907950 */ /* 0x000fea0003c3ffff */
        .type           $_Z24checkDistanceAboveThreshPidiiPdS0_$__internal_accurate_pow,@function
        .size           $_Z24checkDistanceAboveThreshPidiiPdS0_$__internal_accurate_pow,(.L_x_132 - $_Z24checkDistanceAboveThreshPidiiPdS0_$__internal_accurate_pow)
$_Z24checkDistanceAboveThreshPidiiPdS0_$__internal_accurate_pow:
        /* <DEDUP_REMOVED lines=55> */
[----:B------:R-:W-:-:S06]  /*1530*/  UMOV UR11, 0x3fb55555 ;  /* 0x3fb55555000b7882 */ /* 0x000fcc0000000000 */
[----:B------:R-:W-:-:S08]  /*1540*/  DFMA R24, R28, R20, UR10 ;  /* 0x0000000a1c187e2b */ /* 0x000fd00008000014 */
[----:B------:R-:W-:Y:S01]  /*1550*/  DADD R22, -R24, UR10 ;  /* 0x0000000a18167e29 */ /* 0x000fe20008000100 */
[----:B------:R-:W-:Y:S01]  /*1560*/  UMOV UR10, 0xb9e7b0 ;  /* 0x00b9e7b0000a7882 */ /* 0x000fe20000000000 */
[----:B------:R-:W-:-:S06]  /*1570*/  UMOV UR11, 0x3c46a4cb ;  /* 0x3c46a4cb000b7882 */ /* 0x000fcc0000000000 */
[----:B------:R-:W-:Y:S02]  /*1580*/  DFMA R22, R28, R20, R22 ;  /* 0x000000141c16722b */ /* 0x000fe40000000016 */
[----:B------:R-:W-:Y:S01]  /*1590*/  DMUL R20, R26, R26 ;  /* 0x0000001a1a147228 */ /* 0x000fe20000000000 */
[----:B------:R-:W-:Y:S02]  /*15a0*/  VIADD R29, R19, 0x100000 ;  /* 0x00100000131d7836 */ /* 0x000fe40000000000 */
[----:B------:R-:W-:-:S03]  /*15b0*/  IMAD.MOV.U32 R28, RZ, RZ, R18 ;  /* 0x000000ffff1c7224 */ /* 0x000fc600078e0012 */
[----:B------:R-:W-:Y:S01]  /*15c0*/  DADD R22, R22, -UR10 ;  /* 0x8000000a16167e29 */ /* 0x000fe20008000000 */
[----:B------:R-:W-:Y:S01]  /*15d0*/  UMOV UR10, 0x80000000 ;  /* 0x80000000000a7882 */ /* 0x000fe20000000000 */
[----:B------:R-:W-:Y:S01]  /*15e0*/  DFMA R30, R26, R26, -R20 ;  /* 0x0000001a1a1e722b */ /* 0x000fe20000000814 */
[----:B------:R-:W-:-:S07]  /*15f0*/  UMOV UR11, 0x43300000 ;  /* 0x43300000000b7882 */ /* 0x000fce0000000000 */
[C---:B------:R-:W-:Y:S02]  /*1600*/  DFMA R30, R26.reuse, R28, R30 ;  /* 0x0000001c1a1e722b */ /* 0x040fe4000000001e */
[----:B------:R-:W-:-:S08]  /*1610*/  DMUL R28, R26, R20 ;  /* 0x000000141a1c7228 */ /* 0x000fd00000000000 */
        /* <DEDUP_REMOVED lines=93> */
.L_x_77:
[----:B------:R-:W-:Y:S01]  /*1bf0*/  DFMA R18, R18, R20, R20 ;  /* 0x000000141212722b */ /* 0x000fe20000000014 */
[----:B------:R-:W-:Y:S01]  /*1c00*/  IMAD.MOV.U32 R12, RZ, RZ, R2 ;  /* 0x000000ffff0c7224 */ /* 0x000fe200078e0002 */
[----:B------:R-:W-:Y:S01]  /*1c10*/  DSETP.NEU.AND P0, PT, |R20|, +INF , PT ;  /* 0x7ff000001400742a */ /* 0x000fe20003f0d200 */
[----:B------:R-:W-:-:S07]  /*1c20*/  IMAD.MOV.U32 R13, RZ, RZ, 0x0 ;  /* 0x00000000ff0d7424 */ /* 0x000fce00078e00ff */
[----:B------:R-:W-:Y:S02]  /*1c30*/  FSEL R5, R20, R18, !P0 ;  /* 0x0000001214057208 */ /* 0x000fe40004000000 */
[----:B------:R-:W-:Y:S01]  /*1c40*/  FSEL R4, R21, R19, !P0 ;  /* 0x0000001315047208 */ /* 0x000fe20004000000 */
[----:B------:R-:W-:Y:S06]  /*1c50*/  RET.REL.NODEC R12 `(_Z24checkDistanceAboveThreshPidiiPdS0_) ;  /* 0xffffffe00ce87950 */ /* 0x000fec0003c3ffff */
.L_x_78:
        /* <DEDUP_REMOVED lines=10> */
.L_x_132:


//--------------------- .text._Z18divideAcrossLabelsPdPii --------------------------
	.section	.text._Z18divideAcrossLabelsPdPii,"ax",@progbits
	.align	128
        .global         _Z18divideAcrossLabelsPdPii
        .type           _Z18divideAcrossLabelsPdPii,@function
        .size           _Z18divideAcrossLabelsPdPii,(.L_x_133 - _Z18divideAcrossLabelsPdPii)
        .other          _Z18divideAcrossLabelsPdPii,@"STO_CUDA_ENTRY STV_DEFAULT"
_Z18divideAcrossLabelsPdPii:
.text._Z18divideAcrossLabelsPdPii:
[----:B------:R-:W-:Y:S01]  /*0000*/  LDC R1, c[0x0][0x37c] ;  /* 0x0000df00ff017b82 */ /* 0x000fe20000000800 */
[----:B------:R-:W0:Y:S07]  /*0010*/  S2R R7, SR_CTAID.X ;  /* 0x0000000000077919 */ /* 0x000e2e0000002500 */
[----:B------:R-:W0:Y:S01]  /*0020*/  LDC.64 R2, c[0x0][0x388] ;  /* 0x0000e200ff027b82 */ /* 0x000e220000000a00 */
[----:B------:R-:W1:Y:S01]  /*0030*/  LDCU.64 UR4, c[0x0][0x358] ;  /* 0x00006b00ff0477ac */ /* 0x000e620008000a00 */
[----:B------:R-:W2:Y:S01]  /*0040*/  S2R R0, SR_TID.X ;  /* 0x0000000000007919 */ /* 0x000ea20000002100 */
[----:B------:R-:W2:Y:S05]  /*0050*/  LDCU UR6, c[0x0][0x390] ;  /* 0x00007200ff0677ac */ /* 0x000eaa0008000800 */
[----:B------:R-:W3:Y:S01]  /*0060*/  LDC.64 R4, c[0x0][0x380] ;  /* 0x0000e000ff047b82 */ /* 0x000ee20000000a00 */
[----:B0-----:R-:W-:-:S05]  /*0070*/  IMAD.WIDE.U32 R2, R7, 0x4, R2 ;  /* 0x0000000407027825 */ /* 0x001fca00078e0002 */
[----:B-1----:R-:W4:Y:S01]  /*0080*/  LDG.E R6, desc[UR4][R2.64] ;  /* 0x0000000402067981 */ /* 0x002f22000c1e1900 */
[----:B--2---:R-:W-:-:S04]  /*0090*/  IMAD R7, R7, UR6, R0 ;  /* 0x0000000607077c24 */ /* 0x004fc8000f8e0200 */
[----:B---3--:R-:W-:-:S05]  /*00a0*/  IMAD.WIDE R4, R7, 0x8, R4 ;  /* 0x0000000807047825 */ /* 0x008fca00078e0204 */
[----:B------:R-:W2:Y:S01]  /*00b0*/  LDG.E.64 R8, desc[UR4][R4.64] ;  /* 0x0000000404087981 */ /* 0x000ea2000c1e1b00 */
[----:B------:R-:W-:Y:S01]  /*00c0*/  IMAD.MOV.U32 R10, RZ, RZ, 0x1 ;  /* 0x00000001ff0a7424 */ /* 0x000fe200078e00ff */
[----:B------:R-:W-:Y:S01]  /*00d0*/  BSSY.RECONVERGENT B0, `(.L_x_79) ;  /* 0x0000013000007945 */ /* 0x000fe20003800200 */
[----:B----4-:R-:W0:Y:S01]  /*00e0*/  I2F.F64 R6, R6 ;  /* 0x0000000600067312 */ /* 0x010e220000201c00 */
[----:B--2---:R-:W-:-:S07]  /*00f0*/  FSETP.GEU.AND P1, PT, |R9|, 6.5827683646048100446e-37, PT ;  /* 0x036000000900780b */ /* 0x004fce0003f2e200 */
[----:B0-----:R-:W0:Y:S02]  /*0100*/  MUFU.RCP64H R11, R7 ;  /* 0x00000007000b7308 */ /* 0x001e240000001800 */
[----:B0-----:R-:W-:-:S08]  /*0110*/  DFMA R12, -R6, R10, 1 ;  /* 0x3ff00000060c742b */ /* 0x001fd0000000010a */
[----:B------:R-:W-:-:S08]  /*0120*/  DFMA R12, R12, R12, R12 ;  /* 0x0000000c0c0c722b */ /* 0x000fd0000000000c */
[----:B------:R-:W-:-:S08]  /*0130*/  DFMA R12, R10, R12, R10 ;  /* 0x0000000c0a0c722b */ /* 0x000fd0000000000a */
[----:B------:R-:W-:-:S08]  /*0140*/  DFMA R2, -R6, R12, 1 ;  /* 0x3ff000000602742b */ /* 0x000fd0000000010c */
[----:B------:R-:W-:-:S08]  /*0150*/  DFMA R2, R12, R2, R12 ;  /* 0x000000020c02722b */ /* 0x000fd0000000000c */
[----:B------:R-:W-:-:S08]  /*0160*/  DMUL R10, R8, R2 ;  /* 0x00000002080a7228 */ /* 0x000fd00000000000 */
[----:B------:R-:W-:-:S08]  /*0170*/  DFMA R12, -R6, R10, R8 ;  /* 0x0000000a060c722b */ /* 0x000fd00000000108 */
[----:B------:R-:W-:-:S10]  /*0180*/  DFMA R2, R2, R12, R10 ;  /* 0x0000000c0202722b */ /* 0x000fd4000000000a */
[----:B------:R-:W-:-:S05]  /*0190*/  FFMA R0, RZ, R7, R3 ;  /* 0x00000007ff007223 */ /* 0x000fca0000000003 */
[----:B------:R-:W-:-:S13]  /*01a0*/  FSETP.GT.AND P0, PT, |R0|, 1.469367938527859385e-39, PT ;  /* 0x001000000000780b */ /* 0x000fda0003f04200 */
[----:B------:R-:W-:Y:S05]  /*01b0*/  @P0 BRA P1, `(.L_x_80) ;  /* 0x0000000000100947 */ /* 0x000fea0000800000 */
[----:B------:R-:W-:-:S07]  /*01c0*/  MOV R0, 0x1e0 ;  /* 0x000001e000007802 */ /* 0x000fce0000000f00 */
[----:B------:R-:W-:Y:S05]  /*01d0*/  CALL.REL.NOINC `($__internal_2_$__cuda_sm20_div_rn_f64_full) ;  /* 0x0000000000147944 */ /* 0x000fea0003c00000 */
[----:B------:R-:W-:Y:S02]  /*01e0*/  IMAD.MOV.U32 R2, RZ, RZ, R12 ;  /* 0x000000ffff027224 */ /* 0x000fe400078e000c */
[----:B------:R-:W-:-:S07]  /*01f0*/  IMAD.MOV.U32 R3, RZ, RZ, R13 ;  /* 0x000000ffff037224 */ /* 0x000fce00078e000d */
.L_x_80:
[----:B------:R-:W-:Y:S05]  /*0200*/  BSYNC.RECONVERGENT B0 ;  /* 0x0000000000007941 */ /* 0x000fea0003800200 */
.L_x_79:
[----:B------:R-:W-:Y:S01]  /*0210*/  STG.E.64 desc[UR4][R4.64], R2 ;  /* 0x0000000204007986 */ /* 0x000fe2000c101b04 */
[----:B------:R-:W-:Y:S05]  /*0220*/  EXIT ;  /* 0x000000000000794d */ /* 0x000fea0003800000 */
        .weak           $__internal_2_$__cuda_sm20_div_rn_f64_full
        .type           $__internal_2_$__cuda_sm20_div_rn_f64_full,@function
        .size           $__internal_2_$__cuda_sm20_div_rn_f64_full,(.L_x_133 - $__internal_2_$__cuda_sm20_div_rn_f64_full)
$__internal_2_$__cuda_sm20_div_rn_f64_full:
[C---:B------:R-:W-:Y:S01]  /*0230*/  FSETP.GEU.AND P0, PT, |R7|.reuse, 1.469367938527859385e-39, PT ;  /* 0x001000000700780b */ /* 0x040fe20003f0e200 */
[----:B------:R-:W-:Y:S01]  /*0240*/  IMAD.MOV.U32 R16, RZ, RZ, 0x1 ;  /* 0x00000001ff107424 */ /* 0x000fe200078e00ff */
[----:B------:R-:W-:Y:S01]  /*0250*/  LOP3.LUT R2, R7, 0x800fffff, RZ, 0xc0, !PT ;  /* 0x800fffff07027812 */ /* 0x000fe200078ec0ff */
[----:B------:R-:W-:Y:S01]  /*0260*/  BSSY.RECONVERGENT B1, `(.L_x_81) ;  /* 0x0000055000017945 */ /* 0x000fe20003800200 */
[C---:B------:R-:W-:Y:S02]  /*0270*/  FSETP.GEU.AND P2, PT, |R9|.reuse, 1.469367938527859385e-39, PT ;  /* 0x001000000900780b */ /* 0x040fe40003f4e200 */
[----:B------:R-:W-:Y:S01]  /*0280*/  LOP3.LUT R3, R2, 0x3ff00000, RZ, 0xfc, !PT ;  /* 0x3ff0000002037812 */ /* 0x000fe200078efcff */
[----:B------:R-:W-:Y:S01]  /*0290*/  IMAD.MOV.U32 R2, RZ, RZ, R6 ;  /* 0x000000ffff027224 */ /* 0x000fe200078e0006 */
[----:B------:R-:W-:Y:S02]  /*02a0*/  LOP3.LUT R12, R9, 0x7ff00000, RZ, 0xc0, !PT ;  /* 0x7ff00000090c7812 */ /* 0x000fe400078ec0ff */
[----:B------:R-:W-:-:S03]  /*02b0*/  LOP3.LUT R15, R7, 0x7ff00000, RZ, 0xc0, !PT ;  /* 0x7ff00000070f7812 */ /* 0x000fc600078ec0ff */
[----:B------:R-:W-:Y:S01]  /*02c0*/  @!P0 DMUL R2, R6, 8.98846567431157953865e+307 ;  /* 0x7fe0000006028828 */ /* 0x000fe20000000000 */
[----:B------:R-:W-:-:S03]  /*02d0*/  ISETP.GE.U32.AND P1, PT, R12, R15, PT ;  /* 0x0000000f0c00720c */ /* 0x000fc60003f26070 */
[----:B------:R-:W-:Y:S01]  /*02e0*/  @!P2 LOP3.LUT R13, R7, 0x7ff00000, RZ, 0xc0, !PT ;  /* 0x7ff00000070da812 */ /* 0x000fe200078ec0ff */
[----:B------:R-:W-:Y:S01]  /*02f0*/  @!P2 IMAD.MOV.U32 R18, RZ, RZ, RZ ;  /* 0x000000ffff12a224 */ /* 0x000fe200078e00ff */
[----:B------:R-:W0:Y:S02]  /*0300*/  MUFU.RCP64H R17, R3 ;  /* 0x0000000300117308 */ /* 0x000e240000001800 */
[----:B------:R-:W-:Y:S01]  /*0310*/  @!P2 ISETP.GE.U32.AND P3, PT, R12, R13, PT ;  /* 0x0000000d0c00a20c */ /* 0x000fe20003f66070 */
[----:B------:R-:W-:-:S05]  /*0320*/  IMAD.MOV.U32 R13, RZ, RZ, 0x1ca00000 ;  /* 0x1ca00000ff0d7424 */ /* 0x000fca00078e00ff */
[----:B------:R-:W-:-:S04]  /*0330*/  @!P2 SEL R19, R13, 0x63400000, !P3 ;  /* 0x634000000d13a807 */ /* 0x000fc80005800000 */
[----:B------:R-:W-:-:S04]  /*0340*/  @!P2 LOP3.LUT R19, R19, 0x80000000, R9, 0xf8, !PT ;  /* 0x800000001313a812 */ /* 0x000fc800078ef809 */
[----:B------:R-:W-:Y:S01]  /*0350*/  @!P2 LOP3.LUT R19, R19, 0x100000, RZ, 0xfc, !PT ;  /* 0x001000001313a812 */ /* 0x000fe200078efcff */
[----:B0-----:R-:W-:-:S08]  /*0360*/  DFMA R10, R16, -R2, 1 ;  /* 0x3ff00000100a742b */ /* 0x001fd00000000802 */
[----:B------:R-:W-:-:S08]  /*0370*/  DFMA R10, R10, R10, R10 ;  /* 0x0000000a0a0a722b */ /* 0x000fd0000000000a */
[----:B------:R-:W-:Y:S01]  /*0380*/  DFMA R16, R16, R10, R16 ;  /* 0x0000000a1010722b */ /* 0x000fe20000000010 */
[----:B------:R-:W-:Y:S01]  /*0390*/  SEL R11, R13, 0x63400000, !P1 ;  /* 0x634000000d0b7807 */ /* 0x000fe20004800000 */
[----:B------:R-:W-:-:S03]  /*03a0*/  IMAD.MOV.U32 R10, RZ, RZ, R8 ;  /* 0x000000ffff0a7224 */ /* 0x000fc600078e0008 */
[----:B------:R-:W-:-:S03]  /*03b0*/  LOP3.LUT R11, R11, 0x800fffff, R9, 0xf8, !PT ;  /* 0x800fffff0b0b7812 */ /* 0x000fc600078ef809 */
[----:B------:R-:W-:-:S03]  /*03c0*/  DFMA R20, R16, -R2, 1 ;  /* 0x3ff000001014742b */ /* 0x000fc60000000802 */
[----:B------:R-:W-:-:S05]  /*03d0*/  @!P2 DFMA R10, R10, 2, -R18 ;  /* 0x400000000a0aa82b */ /* 0x000fca0000000812 */
[----:B------:R-:W-:Y:S01]  /*03e0*/  DFMA R16, R16, R20, R16 ;  /* 0x000000141010722b */ /* 0x000fe20000000010 */
[----:B------:R-:W-:Y:S02]  /*03f0*/  IMAD.MOV.U32 R21, RZ, RZ, R12 ;  /* 0x000000ffff157224 */ /* 0x000fe400078e000c */
[----:B------:R-:W-:Y:S01]  /*0400*/  IMAD.MOV.U32 R20, RZ, RZ, R15 ;  /* 0x000000ffff147224 */ /* 0x000fe200078e000f */
[----:B------:R-:W-:Y:S02]  /*0410*/  @!P0 LOP3.LUT R20, R3, 0x7ff00000, RZ, 0xc0, !PT ;  /* 0x7ff0000003148812 */ /* 0x000fe400078ec0ff */
[----:B------:R-:W-:Y:S02]  /*0420*/  @!P2 LOP3.LUT R21, R11, 0x7ff00000, RZ, 0xc0, !PT ;  /* 0x7ff000000b15a812 */ /* 0x000fe400078ec0ff */
[----:B------:R-:W-:Y:S01]  /*0430*/  DMUL R18, R16, R10 ;  /* 0x0000000a10127228 */ /* 0x000fe20000000000 */
[----:B------:R-:W-:Y:S02]  /*0440*/  VIADD R23, R20, 0xffffffff ;  /* 0xffffffff14177836 */ /* 0x000fe40000000000 */
[----:B------:R-:W-:-:S05]  /*0450*/  VIADD R22, R21, 0xffffffff ;  /* 0xffffffff15167836 */ /* 0x000fca0000000000 */
[----:B------:R-:W-:Y:S01]  /*0460*/  DFMA R14, R18, -R2, R10 ;  /* 0x80000002120e722b */ /* 0x000fe2000000000a */
[----:B------:R-:W-:-:S04]  /*0470*/  ISETP.GT.U32.AND P0, PT, R22, 0x7feffffe, PT ;  /* 0x7feffffe1600780c */ /* 0x000fc80003f04070 */
[----:B------:R-:W-:-:S03]  /*0480*/  ISETP.GT.U32.OR P0, PT, R23, 0x7feffffe, P0 ;  /* 0x7feffffe1700780c */ /* 0x000fc60000704470 */
[----:B------:R-:W-:-:S10]  /*0490*/  DFMA R14, R16, R14, R18 ;  /* 0x0000000e100e722b */ /* 0x000fd40000000012 */
[----:B------:R-:W-:Y:S05]  /*04a0*/  @P0 BRA `(.L_x_82) ;  /* 0x00000000006c0947 */ /* 0x000fea0003800000 */
[----:B------:R-:W-:-:S04]  /*04b0*/  LOP3.LUT R9, R7, 0x7ff00000, RZ, 0xc0, !PT ;  /* 0x7ff0000007097812 */ /* 0x000fc800078ec0ff */
[CC--:B------:R-:W-:Y:S02]  /*04c0*/  VIADDMNMX R8, R12.reuse, -R9.reuse, 0xb9600000, !PT ;  /* 0xb96000000c087446 */ /* 0x0c0fe40007800909 */
[----:B------:R-:W-:Y:S02]  /*04d0*/  ISETP.GE.U32.AND P0, PT, R12, R9, PT ;  /* 0x000000090c00720c */ /* 0x000fe40003f06070 */
[----:B------:R-:W-:Y:S02]  /*04e0*/  VIMNMX R8, PT, PT, R8, 0x46a00000, PT ;  /* 0x46a0000008087848 */ /* 0x000fe40003fe0100 */
[----:B------:R-:W-:-:S05]  /*04f0*/  SEL R13, R13, 0x63400000, !P0 ;  /* 0x634000000d0d7807 */ /* 0x000fca0004000000 */
[----:B------:R-:W-:Y:S02]  /*0500*/  IMAD.IADD R16, R8, 0x1, -R13 ;  /* 0x0000000108107824 */ /* 0x000fe400078e0a0d */
[----:B------:R-:W-:Y:S02]  /*0510*/  IMAD.MOV.U32 R8, RZ, RZ, RZ ;  /* 0x000000ffff087224 */ /* 0x000fe400078e00ff */
[----:B------:R-:W-:-:S06]  /*0520*/  VIADD R9, R16, 0x7fe00000 ;  /* 0x7fe0000010097836 */ /* 0x000fcc0000000000 */
[----:B------:R-:W-:-:S10]  /*0530*/  DMUL R12, R14, R8 ;  /* 0x000000080e0c7228 */ /* 0x000fd40000000000 */
[----:B------:R-:W-:-:S13]  /*0540*/  FSETP.GTU.AND P0, PT, |R13|, 1.469367938527859385e-39, PT ;  /* 0x001000000d00780b */ /* 0x000fda0003f0c200 */
[----:B------:R-:W-:Y:S05]  /*0550*/  @P0 BRA `(.L_x_83) ;  /* 0x0000000000940947 */ /* 0x000fea0003800000 */
[----:B------:R-:W-:Y:S01]  /*0560*/  DFMA R2, R14, -R2, R10 ;  /* 0x800000020e02722b */ /* 0x000fe2000000000a */
[----:B------:R-:W-:-:S09]  /*0570*/  IMAD.MOV.U32 R8, RZ, RZ, RZ ;  /* 0x000000ffff087224 */ /* 0x000fd200078e00ff */
[C---:B------:R-:W-:Y:S02]  /*0580*/  FSETP.NEU.AND P0, PT, R3.reuse, RZ, PT ;  /* 0x000000ff0300720b */ /* 0x040fe40003f0d000 */
[----:B------:R-:W-:-:S04]  /*0590*/  LOP3.LUT R7, R3, 0x80000000, R7, 0x48, !PT ;  /* 0x8000000003077812 */ /* 0x000fc800078e4807 */
[----:B------:R-:W-:-:S07]  /*05a0*/  LOP3.LUT R9, R7, R9, RZ, 0xfc, !PT ;  /* 0x0000000907097212 */ /* 0x000fce00078efcff */
[----:B------:R-:W-:Y:S05]  /*05b0*/  @!P0 BRA `(.L_x_83) ;  /* 0x00000000007c8947 */ /* 0x000fea0003800000 */
[----:B------:R-:W-:Y:S01]  /*05c0*/  IMAD.MOV R3, RZ, RZ, -R16 ;  /* 0x000000ffff037224 */ /* 0x000fe200078e0a10 */
[----:B------:R-:W-:Y:S01]  /*05d0*/  DMUL.RP R8, R14, R8 ;  /* 0x000000080e087228 */ /* 0x000fe20000008000 */
[----:B------:R-:W-:-:S06]  /*05e0*/  IMAD.MOV.U32 R2, RZ, RZ, RZ ;  /* 0x000000ffff027224 */ /* 0x000fcc00078e00ff */
[----:B------:R-:W-:-:S03]  /*05f0*/  DFMA R2, R12, -R2, R14 ;  /* 0x800000020c02722b */ /* 0x000fc6000000000e */
[----:B------:R-:W-:-:S03]  /*0600*/  LOP3.LUT R7, R9, R7, RZ, 0x3c, !PT ;  /* 0x0000000709077212 */ /* 0x000fc600078e3cff */
[----:B------:R-:W-:-:S04]  /*0610*/  IADD3 R2, PT, PT, -R16, -0x43300000, RZ ;  /* 0xbcd0000010027810 */ /* 0x000fc80007ffe1ff */
[----:B------:R-:W-:-:S04]  /*0620*/  FSETP.NEU.AND P0, PT, |R3|, R2, PT ;  /* 0x000000020300720b */ /* 0x000fc80003f0d200 */
[----:B------:R-:W-:Y:S02]  /*0630*/  FSEL R12, R8, R12, !P0 ;  /* 0x0000000c080c7208 */ /* 0x000fe40004000000 */
[----:B------:R-:W-:Y:S01]  /*0640*/  FSEL R13, R7, R13, !P0 ;  /* 0x0000000d070d7208 */ /* 0x000fe20004000000 */
[----:B------:R-:W-:Y:S06]  /*0650*/  BRA `(.L_x_83) ;  /* 0x0000000000547947 */ /* 0x000fec0003800000 */
.L_x_82:
[----:B------:R-:W-:-:S14]  /*0660*/  DSETP.NAN.AND P0, PT, R8, R8, PT ;  /* 0x000000080800722a */ /* 0x000fdc0003f08000 */
[----:B------:R-:W-:Y:S05]  /*0670*/  @P0 BRA `(.L_x_84) ;  /* 0x0000000000440947 */ /* 0x000fea0003800000 */
[----:B------:R-:W-:-:S14]  /*0680*/  DSETP.NAN.AND P0, PT, R6, R6, PT ;  /* 0x000000060600722a */ /* 0x000fdc0003f08000 */
[----:B------:R-:W-:Y:S05]  /*0690*/  @P0 BRA `(.L_x_85) ;  /* 0x0000000000300947 */ /* 0x000fea0003800000 */
[----:B------:R-:W-:Y:S01]  /*06a0*/  ISETP.NE.AND P0, PT, R21, R20, PT ;  /* 0x000000141500720c */ /* 0x000fe20003f05270 */
[----:B------:R-:W-:Y:S02]  /*06b0*/  IMAD.MOV.U32 R12, RZ, RZ, 0x0 ;  /* 0x00000000ff0c7424 */ /* 0x000fe400078e00ff */
[----:B------:R-:W-:-:S10]  /*06c0*/  IMAD.MOV.U32 R13, RZ, RZ, -0x80000 ;  /* 0xfff80000ff0d7424 */ /* 0x000fd400078e00ff */
[----:B------:R-:W-:Y:S05]  /*06d0*/  @!P0 BRA `(.L_x_83) ;  /* 0x0000000000348947 */ /* 0x000fea0003800000 */
[----:B------:R-:W-:Y:S02]  /*06e0*/  ISETP.NE.AND P0, PT, R21, 0x7ff00000, PT ;  /* 0x7ff000001500780c */ /* 0x000fe40003f05270 */
[----:B------:R-:W-:Y:S02]  /*06f0*/  LOP3.LUT R13, R9, 0x80000000, R7, 0x48, !PT ;  /* 0x80000000090d7812 */ /* 0x000fe400078e4807 */
[----:B------:R-:W-:-:S13]  /*0700*/  ISETP.EQ.OR P0, PT, R20, RZ, !P0 ;  /* 0x000000ff1400720c */ /* 0x000fda0004702670 */
[----:B------:R-:W-:Y:S01]  /*0710*/  @P0 LOP3.LUT R2, R13, 0x7ff00000, RZ, 0xfc, !PT ;  /* 0x7ff000000d020812 */ /* 0x000fe200078efcff */
[----:B------:R-:W-:Y:S02]  /*0720*/  @!P0 IMAD.MOV.U32 R12, RZ, RZ, RZ ;  /* 0x000000ffff0c8224 */ /* 0x000fe400078e00ff */
[----:B------:R-:W-:Y:S02]  /*0730*/  @P0 IMAD.MOV.U32 R12, RZ, RZ, RZ ;  /* 0x000000ffff0c0224 */ /* 0x000fe400078e00ff */
[----:B------:R-:W-:Y:S01]  /*0740*/  @P0 IMAD.MOV.U32 R13, RZ, RZ, R2 ;  /* 0x000000ffff0d0224 */ /* 0x000fe200078e0002 */
[----:B------:R-:W-:Y:S06]  /*0750*/  BRA `(.L_x_83) ;  /* 0x0000000000147947 */ /* 0x000fec0003800000 */
.L_x_85:
[----:B------:R-:W-:Y:S01]  /*0760*/  LOP3.LUT R13, R7, 0x80000, RZ, 0xfc, !PT ;  /* 0x00080000070d7812 */ /* 0x000fe200078efcff */
[----:B------:R-:W-:Y:S01]  /*0770*/  IMAD.MOV.U32 R12, RZ, RZ, R6 ;  /* 0x000000ffff0c7224 */ /* 0x000fe200078e0006 */
[----:B------:R-:W-:Y:S06]  /*0780*/  BRA `(.L_x_83) ;  /* 0x0000000000087947 */ /* 0x000fec0003800000 */
.L_x_84:
[----:B------:R-:W-:Y:S01]  /*0790*/  LOP3.LUT R13, R9, 0x80000, RZ, 0xfc, !PT ;  /* 0x00080000090d7812 */ /* 0x000fe200078efcff */
[----:B------:R-:W-:-:S07]  /*07a0*/  IMAD.MOV.U32 R12, RZ, RZ, R8 ;  /* 0x000000ffff0c7224 */ /* 0x000fce00078e0008 */
.L_x_83:
[----:B------:R-:W-:Y:S05]  /*07b0*/  BSYNC.RECONVERGENT B1 ;  /* 0x0000000000017941 */ /* 0x000fea0003800200 */
.L_x_81:
[----:B------:R-:W-:Y:S02]  /*07c0*/  IMAD.MOV.U32 R2, RZ, RZ, R0 ;  /* 0x000000ffff027224 */ /* 0x000fe400078e0000 */
[----:B------:R-:W-:-:S04]  /*07d0*/  IMAD.MOV.U32 R3, RZ, RZ, 0x0 ;  /* 0x00000000ff037424 */ /* 0x000fc800078e00ff */
[----:B------:R-:W-:Y:S05]  /*07e0*/  RET.REL.NODEC R2 `(_Z18divideAcrossLabelsPdPii) ;  /* 0xfffffff802047950 */ /* 0x000fea0003c3ffff */
.L_x_86:
        /* <DEDUP_REMOVED lines=9> */
.L_x_133:


//--------------------- .text._Z18sumLabelFreqsShmemPiS_i --------------------------
	.section	.text._Z18sumLabelFreqsShmemPiS_i,"ax",@progbits
	.align	128
        .global         _Z18sumLabelFreqsShmemPiS_i
        .type           _Z18sumLabelFreqsShmemPiS_i,@function
        .size           _Z18sumLabelFreqsShmemPiS_i,(.L_x_139 - _Z18sumLabelFreqsShmemPiS_i)
        .other          _Z18sumLabelFreqsShmemPiS_i,@"STO_CUDA_ENTRY STV_DEFAULT"
_Z18sumLabelFreqsShmemPiS_i:
.text._Z18sumLabelFreqsShmemPiS_i:
        /* <DEDUP_REMOVED lines=8> */
[----:B------:R-:W0:Y:S01]  /*0080*/  LDC.64 R2, c[0x0][0x380] ;  /* 0x0000e000ff027b82 */ /* 0x000e220000000a00 */
[----:B------:R-:W1:Y:S01]  /*0090*/  LDCU.64 UR6, c[0x0][0x358] ;  /* 0x00006b00ff0677ac */ /* 0x000e620008000a00 */
[----:B0-----:R-:W-:-:S06]  /*00a0*/  IMAD.WIDE R2, R5, 0x4, R2 ;  /* 0x0000000405027825 */ /* 0x001fcc00078e0202 */
[----:B------:R-:W0:Y:S01]  /*00b0*/  S2UR UR5, SR_CgaCtaId ;  /* 0x00000000000579c3 */ /* 0x000e220000008800 */
[----:B-1----:R-:W2:Y:S01]  /*00c0*/  LDG.E R2, desc[UR6][R2.64] ;  /* 0x0000000602027981 */ /* 0x002ea2000c1e1900 */
[----:B------:R-:W-:Y:S01]  /*00d0*/  UMOV UR4, 0x400 ;  /* 0x0000040000047882 */ /* 0x000fe20000000000 */
[----:B------:R-:W-:-:S05]  /*00e0*/  HFMA2 R11, -RZ, RZ, 0, 5.9604644775390625e-08 ;  /* 0x00000001ff0b7431 */ /* 0x000fca00000001ff */
[----:B------:R-:W1:Y:S01]  /*00f0*/  LDC.64 R4, c[0x0][0x388] ;  /* 0x0000e200ff047b82 */ /* 0x000e620000000a00 */
[----:B0-----:R-:W-:-:S06]  /*0100*/  ULEA UR4, UR5, UR4, 0x18 ;  /* 0x0000000405047291 */ /* 0x001fcc000f8ec0ff */
[----:B------:R-:W-:-:S05]  /*0110*/  LEA R7, R0, UR4, 0x2 ;  /* 0x0000000400077c11 */ /* 0x000fca000f8e10ff */
[----:B--2---:R-:W-:Y:S01]  /*0120*/  STS [R7], R2 ;  /* 0x0000000207007388 */ /* 0x004fe20000000800 */
[----:B------:R-:W-:Y:S06]  /*0130*/  BAR.SYNC.DEFER_BLOCKING 0x0 ;  /* 0x0000000000007b1d */ /* 0x000fec0000010000 */
[----:B------:R-:W1:Y:S02]  /*0140*/  LDS R9, [R7] ;  /* 0x0000000007097984 */ /* 0x000e640000000800 */
[----:B-1----:R-:W-:-:S05]  /*0150*/  IMAD.WIDE R4, R9, 0x4, R4 ;  /* 0x0000000409047825 */ /* 0x002fca00078e0204 */
[----:B------:R-:W-:Y:S01]  /*0160*/  REDG.E.ADD.STRONG.GPU desc[UR6][R4.64], R11 ;  /* 0x0000000b0400798e */ /* 0x000fe2000c12e106 */
[----:B------:R-:W-:Y:S05]  /*0170*/  EXIT ;  /* 0x000000000000794d */ /* 0x000fea0003800000 */
.L_x_87:
        /* <DEDUP_REMOVED lines=16> */
.L_x_139:


//--------------------- .text._Z13sumLabelFreqsPiS_i --------------------------
	.section	.text._Z13sumLabelFreqsPiS_i,"ax",@progbits
	.align	128
        .global         _Z13sumLabelFreqsPiS_i
        .type           _Z13sumLabelFreqsPiS_i,@function
        .size           _Z13sumLabelFreqsPiS_i,(.L_x_140 - _Z13sumLabelFreqsPiS_i)
        .other          _Z13sumLabelFreqsPiS_i,@"STO_CUDA_ENTRY STV_DEFAULT"
_Z13sumLabelFreqsPiS_i:
.text._Z13sumLabelFreqsPiS_i:
        /* <DEDUP_REMOVED lines=11> */
[----:B------:R-:W0:Y:S01]  /*00b0*/  LDC.64 R4, c[0x0][0x388] ;  /* 0x0000e200ff047b82 */ /* 0x000e220000000a00 */
[----:B-1----:R-:W0:Y:S01]  /*00c0*/  LDG.E R3, desc[UR4][R2.64] ;  /* 0x0000000402037981 */ /* 0x002e22000c1e1900 */
[----:B------:R-:W-:Y:S02]  /*00d0*/  HFMA2 R7, -RZ, RZ, 0, 5.9604644775390625e-08 ;  /* 0x00000001ff077431 */ /* 0x000fe400000001ff */
[----:B0-----:R-:W-:-:S05]  /*00e0*/  IMAD.WIDE R4, R3, 0x4, R4 ;  /* 0x0000000403047825 */ /* 0x001fca00078e0204 */
[----:B------:R-:W-:Y:S01]  /*00f0*/  REDG.E.ADD.STRONG.GPU desc[UR4][R4.64], R7 ;  /* 0x000000070400798e */ /* 0x000fe2000c12e104 */
[----:B------:R-:W-:Y:S05]  /*0100*/  EXIT ;  /* 0x000000000000794d */ /* 0x000fea0003800000 */
.L_x_88:
        /* <DEDUP_REMOVED lines=15> */
.L_x_140:


//--------------------- .text._Z21sumPointsAcrossLabelsPiPdS0_i --------------------------
	.section	.text._Z21sumPointsAcrossLabelsPiPdS0_i,"ax",@progbits
	.align	128
        .global         _Z21sumPointsAcrossLabelsPiPdS0_i
        .type           _Z21sumPointsAcrossLabelsPiPdS0_i,@function
        .size           _Z21sumPointsAcrossLabelsPiPdS0_i,(.L_x_141 - _Z21sumPointsAcrossLabelsPiPdS0_i)
        .other          _Z21sumPointsAcrossLabelsPiPdS0_i,@"STO_CUDA_ENTRY STV_DEFAULT"
_Z21sumPointsAcrossLabelsPiPdS0_i:
.text._Z21sumPointsAcrossLabelsPiPdS0_i:
[----:B------:R-:W-:Y:S01]  /*0000*/  LDC R1, c[0x0][0x37c] ;  /* 0x0000df00ff017b82 */ /* 0x000fe20000000800 */
[----:B------:R-:W0:Y:S07]  /*0010*/  S2R R11, SR_CTAID.X ;  /* 0x00000000000b7919 */ /* 0x000e2e0000002500 */
[----:B------:R-:W0:Y:S01]  /*0020*/  LDC.64 R2, c[0x0][0x380] ;  /* 0x0000e000ff027b82 */ /* 0x000e220000000a00 */
[----:B------:R-:W1:Y:S01]  /*0030*/  LDCU.64 UR4, c[0x0][0x358] ;  /* 0x00006b00ff0477ac */ /* 0x000e620008000a00 */
[----:B------:R-:W2:Y:S01]  /*0040*/  S2R R9, SR_TID.X ;  /* 0x0000000000097919 */ /* 0x000ea20000002100 */
[----:B------:R-:W2:Y:S05]  /*0050*/  LDCU UR6, c[0x0][0x398] ;  /* 0x00007300ff0677ac */ /* 0x000eaa0008000800 */
[----:B------:R-:W3:Y:S08]  /*0060*/  LDC.64 R6, c[0x0][0x390] ;  /* 0x0000e400ff067b82 */ /* 0x000ef00000000a00 */
[----:B------:R-:W4:Y:S01]  /*0070*/  LDC.64 R4, c[0x0][0x388] ;  /* 0x0000e200ff047b82 */ /* 0x000f220000000a00 */
[----:B0-----:R-:W-:-:S06]  /*0080*/  IMAD.WIDE.U32 R2, R11, 0x4, R2 ;  /* 0x000000040b027825 */ /* 0x001fcc00078e0002 */
[----:B-1----:R-:W4:Y:S01]  /*0090*/  LDG.E R2, desc[UR4][R2.64] ;  /* 0x0000000402027981 */ /* 0x002f22000c1e1900 */
[----:B--2---:R-:W-:-:S04]  /*00a0*/  IMAD R11, R11, UR6, R9 ;  /* 0x000000060b0b7c24 */ /* 0x004fc8000f8e0209 */
[----:B---3--:R-:W-:-:S06]  /*00b0*/  IMAD.WIDE R6, R11, 0x8, R6 ;  /* 0x000000080b067825 */ /* 0x008fcc00078e0206 */
[----:B------:R-:W5:Y:S01]  /*00c0*/  LDG.E.64 R6, desc[UR4][R6.64] ;  /* 0x0000000406067981 */ /* 0x000f62000c1e1b00 */
[----:B----4-:R-:W-:-:S04]  /*00d0*/  IMAD R9, R2, UR6, R9 ;  /* 0x0000000602097c24 */ /* 0x010fc8000f8e0209 */
[----:B------:R-:W-:-:S05]  /*00e0*/  IMAD.WIDE R4, R9, 0x8, R4 ;  /* 0x0000000809047825 */ /* 0x000fca00078e0204 */
[----:B------:R0:W5:Y:S02]  /*00f0*/  LDG.E.64 R8, desc[UR4][R4.64] ;  /* 0x0000000404087981 */ /* 0x000164000c1e1b00 */
.L_x_89:
[----:B-----5:R-:W-:Y:S01]  /*0100*/  DADD R10, R6, R8 ;  /* 0x00000000060a7229 */ /* 0x020fe20000000008 */
[----:B------:R-:W-:Y:S09]  /*0110*/  YIELD ;  /* 0x0000000000007946 */ /* 0x000ff20003800000 */
[----:B------:R-:W2:Y:S02]  /*0120*/  ATOMG.E.CAS.64.STRONG.GPU PT, R10, [R4], R8, R10 ;  /* 0x00000008040a73a9 */ /* 0x000ea400001ee50a */
[----:B--2---:R-:W-:-:S02]  /*0130*/  ISETP.NE.U32.AND P0, PT, R8, R10, PT ;  /* 0x0000000a0800720c */ /* 0x004fc40003f05070 */
[----:B------:R-:W-:Y:S02]  /*0140*/  MOV R8, R10 ;  /* 0x0000000a00087202 */ /* 0x000fe40000000f00 */
[-C--:B------:R-:W-:Y:S02]  /*0150*/  ISETP.NE.AND.EX P0, PT, R9, R11.reuse, PT, P0 ;  /* 0x0000000b0900720c */ /* 0x080fe40003f05300 */
[----:B------:R-:W-:-:S11]  /*0160*/  MOV R9, R11 ;  /* 0x0000000b00097202 */ /* 0x000fd60000000f00 */
[----:B------:R-:W-:Y:S05]  /*0170*/  @P0 BRA `(.L_x_89) ;  /* 0xfffffffc00e00947 */ /* 0x000fea000383ffff */
[----:B------:R-:W-:Y:S05]  /*0180*/  EXIT ;  /* 0x000000000000794d */ /* 0x000fea0003800000 */
.L_x_90:
        /* <DEDUP_REMOVED lines=15> */
.L_x_141:


//--------------------- .text._Z12updateLabelsPiPdii --------------------------
	.section	.text._Z12updateLabelsPiPdii,"ax",@progbits
	.align	128
        .global         _Z12updateLabelsPiPdii
        .type           _Z12updateLabelsPiPdii,@function
        .size           _Z12updateLabelsPiPdii,(.L_x_142 - _Z12updateLabelsPiPdii)
        .other          _Z12updateLabelsPiPdii,@"STO_CUDA_ENTRY STV_DEFAULT"
_Z12updateLabelsPiPdii:
.text._Z12updateLabelsPiPdii:
        /* <DEDUP_REMOVED lines=9> */
[----:B------:R-:W-:Y:S01]  /*0090*/  IMAD.MOV.U32 R0, RZ, RZ, -0x1 ;  /* 0xffffffffff007424 */ /* 0x000fe200078e00ff */
[----:B------:R-:W1:Y:S01]  /*00a0*/  LDCU.64 UR8, c[0x0][0x358] ;  /* 0x00006b00ff0877ac */ /* 0x000e620008000a00 */
[----:B0-----:R-:W-:-:S09]  /*00b0*/  UISETP.GE.AND UP0, UPT, UR4, 0x1, UPT ;  /* 0x000000010400788c */ /* 0x001fd2000bf06270 */
[----:B-1----:R-:W-:Y:S05]  /*00c0*/  BRA.U !UP0, `(.L_x_91) ;  /* 0x0000000d08407547 */ /* 0x002fea000b800000 */
[----:B------:R-:W-:Y:S02]  /*00d0*/  UISETP.GE.U32.AND UP0, UPT, UR4, 0x10, UPT ;  /* 0x000000100400788c */ /* 0x000fe4000bf06070 */
[----:B------:R-:W-:Y:S01]  /*00e0*/  IMAD R3, R2, UR4, RZ ;  /* 0x0000000402037c24 */ /* 0x000fe2000f8e02ff */
[----:B------:R-:W-:Y:S01]  /*00f0*/  ULOP3.LUT UR5, UR4, 0xf, URZ, 0xc0, !UPT ;  /* 0x0000000f04057892 */ /* 0x000fe2000f8ec0ff */
[----:B------:R-:W-:Y:S02]  /*0100*/  IMAD.MOV.U32 R0, RZ, RZ, -0x1 ;  /* 0xffffffffff007424 */ /* 0x000fe400078e00ff */
[----:B------:R-:W-:Y:S01]  /*0110*/  IMAD.MOV.U32 R4, RZ, RZ, RZ ;  /* 0x000000ffff047224 */ /* 0x000fe200078e00ff */
[----:B------:R-:W-:Y:S01]  /*0120*/  SHF.R.S32.HI R26, RZ, 0x1f, R3 ;  /* 0x0000001fff1a7819 */ /* 0x000fe20000011403 */
[----:B------:R-:W-:Y:S01]  /*0130*/  IMAD.MOV.U32 R10, RZ, RZ, -0x1 ;  /* 0xffffffffff0a7424 */ /* 0x000fe200078e00ff */
[----:B------:R-:W-:Y:S01]  /*0140*/  UISETP.NE.AND UP1, UPT, UR5, URZ, UPT ;  /* 0x000000ff0500728c */ /* 0x000fe2000bf25270 */
[----:B------:R-:W-:Y:S01]  /*0150*/  IMAD.MOV.U32 R11, RZ, RZ, 0x7fefffff ;  /* 0x7fefffffff0b7424 */ /* 0x000fe200078e00ff */
[----:B------:R-:W-:Y:S09]  /*0160*/  BRA.U !UP0, `(.L_x_92) ;  /* 0x0000000508807547 */ /* 0x000ff2000b800000 */
[----:B------:R-:W0:Y:S01]  /*0170*/  LDCU.64 UR6, c[0x0][0x388] ;  /* 0x00007100ff0677ac */ /* 0x000e220008000a00 */
[----:B------:R-:W-:Y:S02]  /*0180*/  IMAD.MOV.U32 R0, RZ, RZ, -0x1 ;  /* 0xffffffffff007424 */ /* 0x000fe400078e00ff */
[----:B------:R-:W-:Y:S02]  /*0190*/  IMAD.MOV.U32 R5, RZ, RZ, RZ ;  /* 0x000000ffff057224 */ /* 0x000fe400078e00ff */
[----:B------:R-:W-:Y:S02]  /*01a0*/  IMAD.MOV.U32 R10, RZ, RZ, -0x1 ;  /* 0xffffffffff0a7424 */ /* 0x000fe400078e00ff */
[----:B------:R-:W-:Y:S01]  /*01b0*/  IMAD.MOV.U32 R11, RZ, RZ, 0x7fefffff ;  /* 0x7fefffffff0b7424 */ /* 0x000fe200078e00ff */
[----:B0-----:R-:W-:Y:S01]  /*01c0*/  LEA R6, P0, R3, UR6, 0x3 ;  /* 0x0000000603067c11 */ /* 0x001fe2000f8018ff */
[----:B------:R-:W-:-:S03]  /*01d0*/  ULOP3.LUT UR6, UR4, 0x7ffffff0, URZ, 0xc0, !UPT ;  /* 0x7ffffff004067892 */ /* 0x000fc6000f8ec0ff */
[----:B------:R-:W-:Y:S02]  /*01e0*/  IADD3 R6, P1, PT, R6, 0x40, RZ ;  /* 0x0000004006067810 */ /* 0x000fe40007f3e0ff */
[----:B------:R-:W-:Y:S01]  /*01f0*/  LEA.HI.X R7, R3, UR7, R26, 0x3, P0 ;  /* 0x0000000703077c11 */ /* 0x000fe200080f1c1a */
[----:B------:R-:W-:-:S04]  /*0200*/  IMAD.U32 R4, RZ, RZ, UR6 ;  /* 0x00000006ff047e24 */ /* 0x000fc8000f8e00ff */
[----:B------:R-:W-:-:S07]  /*0210*/  IMAD.X R7, RZ, RZ, R7, P1 ;  /* 0x000000ffff077224 */ /* 0x000fce00008e0607 */
.L_x_93:
[----:B------:R-:W2:Y:S04]  /*0220*/  LDG.E.64 R8, desc[UR8][R6.64+-0x40] ;  /* 0xffffc00806087981 */ /* 0x000ea8000c1e1b00 */
[----:B------:R-:W3:Y:S04]  /*0230*/  LDG.E.64 R12, desc[UR8][R6.64+-0x38] ;  /* 0xffffc808060c7981 */ /* 0x000ee8000c1e1b00 */
[----:B------:R-:W4:Y:S04]  /*0240*/  LDG.E.64 R14, desc[UR8][R6.64+-0x30] ;  /* 0xffffd008060e7981 */ /* 0x000f28000c1e1b00 */
[----:B------:R-:W5:Y:S04]  /*0250*/  LDG.E.64 R16, desc[UR8][R6.64+-0x28] ;  /* 0xffffd80806107981 */ /* 0x000f68000c1e1b00 */
[----:B------:R-:W5:Y:S04]  /*0260*/  LDG.E.64 R18, desc[UR8][R6.64+-0x20] ;  /* 0xffffe00806127981 */ /* 0x000f68000c1e1b00 */
[----:B------:R-:W5:Y:S04]  /*0270*/  LDG.E.64 R20, desc[UR8][R6.64+-0x18] ;  /* 0xffffe80806147981 */ /* 0x000f68000c1e1b00 */
[----:B------:R-:W5:Y:S04]  /*0280*/  LDG.E.64 R22, desc[UR8][R6.64+-0x10] ;  /* 0xfffff00806167981 */ /* 0x000f68000c1e1b00 */
[----:B------:R-:W5:Y:S01]  /*0290*/  LDG.E.64 R24, desc[UR8][R6.64+-0x8] ;  /* 0xfffff80806187981 */ /* 0x000f62000c1e1b00 */
[----:B--2---:R-:W-:-:S06]  /*02a0*/  DSETP.GEU.AND P3, PT, R8, R10, PT ;  /* 0x0000000a0800722a */ /* 0x004fcc0003f6e000 */
[----:B------:R-:W-:Y:S02]  /*02b0*/  FSEL R10, R8, R10, !P3 ;  /* 0x0000000a080a7208 */ /* 0x000fe40005800000 */
[----:B------:R-:W-:Y:S02]  /*02c0*/  FSEL R11, R9, R11, !P3 ;  /* 0x0000000b090b7208 */ /* 0x000fe40005800000 */
[----:B------:R-:W2:Y:S04]  /*02d0*/  LDG.E.64 R8, desc[UR8][R6.64] ;  /* 0x0000000806087981 */ /* 0x000ea8000c1e1b00 */
[----:B---3--:R-:W-:-:S06]  /*02e0*/  DSETP.GEU.AND P4, PT, R12, R10, PT ;  /* 0x0000000a0c00722a */ /* 0x008fcc0003f8e000 */
[----:B------:R-:W-:Y:S02]  /*02f0*/  FSEL R12, R12, R10, !P4 ;  /* 0x0000000a0c0c7208 */ /* 0x000fe40006000000 */
[----:B------:R-:W-:Y:S02]  /*0300*/  FSEL R13, R13, R11, !P4 ;  /* 0x0000000b0d0d7208 */ /* 0x000fe40006000000 */
[----:B------:R-:W3:Y:S04]  /*0310*/  LDG.E.64 R10, desc[UR8][R6.64+0x8] ;  /* 0x00000808060a7981 */ /* 0x000ee8000c1e1b00 */
[----:B----4-:R-:W-:-:S06]  /*0320*/  DSETP.GEU.AND P5, PT, R14, R12, PT ;  /* 0x0000000c0e00722a */ /* 0x010fcc0003fae000 */
[----:B------:R-:W-:Y:S02]  /*0330*/  FSEL R14, R14, R12, !P5 ;  /* 0x0000000c0e0e7208 */ /* 0x000fe40006800000 */
[----:B------:R-:W-:Y:S02]  /*0340*/  FSEL R15, R15, R13, !P5 ;  /* 0x0000000d0f0f7208 */ /* 0x000fe40006800000 */
[----:B------:R-:W4:Y:S04]  /*0350*/  LDG.E.64 R12, desc[UR8][R6.64+0x10] ;  /* 0x00001008060c7981 */ /* 0x000f28000c1e1b00 */
[----:B-----5:R-:W-:-:S06]  /*0360*/  DSETP.GEU.AND P6, PT, R16, R14, PT ;  /* 0x0000000e1000722a */ /* 0x020fcc0003fce000 */
[----:B------:R-:W-:Y:S02]  /*0370*/  FSEL R16, R16, R14, !P6 ;  /* 0x0000000e10107208 */ /* 0x000fe40007000000 */
[----:B------:R-:W-:Y:S02]  /*0380*/  FSEL R17, R17, R15, !P6 ;  /* 0x0000000f11117208 */ /* 0x000fe40007000000 */
[----:B------:R-:W5:Y:S04]  /*0390*/  LDG.E.64 R14, desc[UR8][R6.64+0x18] ;  /* 0x00001808060e7981 */ /* 0x000f68000c1e1b00 */
[----:B------:R-:W-:-:S06]  /*03a0*/  DSETP.GEU.AND P0, PT, R18, R16, PT ;  /* 0x000000101200722a */ /* 0x000fcc0003f0e000 */
[----:B------:R-:W-:Y:S02]  /*03b0*/  FSEL R18, R18, R16, !P0 ;  /* 0x0000001012127208 */ /* 0x000fe40004000000 */
[----:B------:R-:W-:Y:S02]  /*03c0*/  FSEL R19, R19, R17, !P0 ;  /* 0x0000001113137208 */ /* 0x000fe40004000000 */
[----:B------:R-:W5:Y:S04]  /*03d0*/  LDG.E.64 R16, desc[UR8][R6.64+0x20] ;  /* 0x0000200806107981 */ /* 0x000f68000c1e1b00 */
[----:B------:R-:W-:-:S06]  /*03e0*/  DSETP.GEU.AND P1, PT, R20, R18, PT ;  /* 0x000000121400722a */ /* 0x000fcc0003f2e000 */
[----:B------:R-:W-:Y:S02]  /*03f0*/  FSEL R20, R20, R18, !P1 ;  /* 0x0000001214147208 */ /* 0x000fe40004800000 */
[----:B------:R-:W-:Y:S02]  /*0400*/  FSEL R21, R21, R19, !P1 ;  /* 0x0000001315157208 */ /* 0x000fe40004800000 */
[----:B------:R-:W5:Y:S04]  /*0410*/  LDG.E.64 R18, desc[UR8][R6.64+0x28] ;  /* 0x0000280806127981 */ /* 0x000f68000c1e1b00 */
[----:B------:R-:W-:Y:S01]  /*0420*/  DSETP.GEU.AND P2, PT, R22, R20, PT ;  /* 0x000000141600722a */ /* 0x000fe20003f4e000 */
[----:B------:R-:W-:-:S05]  /*0430*/  SEL R0, R5, R0, !P3 ;  /* 0x0000000005007207 */ /* 0x000fca0005800000 */
[----:B------:R-:W-:Y:S02]  /*0440*/  FSEL R22, R22, R20, !P2 ;  /* 0x0000001416167208 */ /* 0x000fe40005000000 */
[----:B------:R-:W-:Y:S02]  /*0450*/  FSEL R23, R23, R21, !P2 ;  /* 0x0000001517177208 */ /* 0x000fe40005000000 */
[----:B------:R-:W5:Y:S04]  /*0460*/  LDG.E.64 R20, desc[UR8][R6.64+0x30] ;  /* 0x0000300806147981 */ /* 0x000f68000c1e1b00 */
[----:B------:R-:W-:-:S06]  /*0470*/  DSETP.GEU.AND P3, PT, R24, R22, PT ;  /* 0x000000161800722a */ /* 0x000fcc0003f6e000 */
[----:B------:R-:W-:Y:S02]  /*0480*/  FSEL R22, R24, R22, !P3 ;  /* 0x0000001618167208 */ /* 0x000fe40005800000 */
[----:B------:R-:W-:Y:S02]  /*0490*/  FSEL R23, R25, R23, !P3 ;  /* 0x0000001719177208 */ /* 0x000fe40005800000 */
[----:B------:R-:W5:Y:S01]  /*04a0*/  LDG.E.64 R24, desc[UR8][R6.64+0x38] ;  /* 0x0000380806187981 */ /* 0x000f62000c1e1b00 */
[C---:B------:R-:W-:Y:S02]  /*04b0*/  @!P4 VIADD R0, R5.reuse, 0x1 ;  /* 0x000000010500c836 */ /* 0x040fe40000000000 */
[C---:B------:R-:W-:Y:S02]  /*04c0*/  @!P5 VIADD R0, R5.reuse, 0x2 ;  /* 0x000000020500d836 */ /* 0x040fe40000000000 */
[C---:B------:R-:W-:Y:S02]  /*04d0*/  @!P6 VIADD R0, R5.reuse, 0x3 ;  /* 0x000000030500e836 */ /* 0x040fe40000000000 */
[----:B------:R-:W-:-:S02]  /*04e0*/  @!P0 VIADD R0, R5, 0x4 ;  /* 0x0000000405008836 */ /* 0x000fc40000000000 */
[C---:B------:R-:W-:Y:S02]  /*04f0*/  @!P1 VIADD R0, R5.reuse, 0x5 ;  /* 0x0000000505009836 */ /* 0x040fe40000000000 */
[C---:B------:R-:W-:Y:S02]  /*0500*/  @!P2 VIADD R0, R5.reuse, 0x6 ;  /* 0x000000060500a836 */ /* 0x040fe40000000000 */
[----:B------:R-:W-:Y:S01]  /*0510*/  @!P3 VIADD R0, R5, 0x7 ;  /* 0x000000070500b836 */ /* 0x000fe20000000000 */
[----:B--2---:R-:W-:-:S06]  /*0520*/  DSETP.GEU.AND P4, PT, R8, R22, PT ;  /* 0x000000160800722a */ /* 0x004fcc0003f8e000 */
[----:B------:R-:W-:Y:S02]  /*0530*/  FSEL R8, R8, R22, !P4 ;  /* 0x0000001608087208 */ /* 0x000fe40006000000 */
[----:B------:R-:W-:-:S06]  /*0540*/  FSEL R9, R9, R23, !P4 ;  /* 0x0000001709097208 */ /* 0x000fcc0006000000 */
[----:B---3--:R-:W-:-:S06]  /*0550*/  DSETP.GEU.AND P5, PT, R10, R8, PT ;  /* 0x000000080a00722a */ /* 0x008fcc0003fae000 */
[----:B------:R-:W-:Y:S02]  /*0560*/  FSEL R8, R10, R8, !P5 ;  /* 0x000000080a087208 */ /* 0x000fe40006800000 */
[----:B------:R-:W-:-:S06]  /*0570*/  FSEL R9, R11, R9, !P5 ;  /* 0x000000090b097208 */ /* 0x000fcc0006800000 */
[----:B----4-:R-:W-:-:S06]  /*0580*/  DSETP.GEU.AND P6, PT, R12, R8, PT ;  /* 0x000000080c00722a */ /* 0x010fcc0003fce000 */
[----:B------:R-:W-:Y:S02]  /*0590*/  FSEL R8, R12, R8, !P6 ;  /* 0x000000080c087208 */ /* 0x000fe40007000000 */
[----:B------:R-:W-:-:S06]  /*05a0*/  FSEL R9, R13, R9, !P6 ;  /* 0x000000090d097208 */ /* 0x000fcc0007000000 */
[----:B-----5:R-:W-:-:S06]  /*05b0*/  DSETP.GEU.AND P0, PT, R14, R8, PT ;  /* 0x000000080e00722a */ /* 0x020fcc0003f0e000 */
[----:B------:R-:W-:Y:S02]  /*05c0*/  FSEL R8, R14, R8, !P0 ;  /* 0x000000080e087208 */ /* 0x000fe40004000000 */
[----:B------:R-:W-:-:S06]  /*05d0*/  FSEL R9, R15, R9, !P0 ;  /* 0x000000090f097208 */ /* 0x000fcc0004000000 */
[----:B------:R-:W-:-:S06]  /*05e0*/  DSETP.GEU.AND P1, PT, R16, R8, PT ;  /* 0x000000081000722a */ /* 0x000fcc0003f2e000 */
[----:B------:R-:W-:Y:S02]  /*05f0*/  FSEL R8, R16, R8, !P1 ;  /* 0x0000000810087208 */ /* 0x000fe40004800000 */
[----:B------:R-:W-:-:S06]  /*0600*/  FSEL R9, R17, R9, !P1 ;  /* 0x0000000911097208 */ /* 0x000fcc0004800000 */
[----:B------:R-:W-:-:S06]  /*0610*/  DSETP.GEU.AND P2, PT, R18, R8, PT ;  /* 0x000000081200722a */ /* 0x000fcc0003f4e000 */
[----:B------:R-:W-:Y:S02]  /*0620*/  FSEL R8, R18, R8, !P2 ;  /* 0x0000000812087208 */ /* 0x000fe40005000000 */
[----:B------:R-:W-:-:S06]  /*0630*/  FSEL R9, R19, R9, !P2 ;  /* 0x0000000913097208 */ /* 0x000fcc0005000000 */
[----:B------:R-:W-:Y:S01]  /*0640*/  DSETP.GEU.AND P3, PT, R20, R8, PT ;  /* 0x000000081400722a */ /* 0x000fe20003f6e000 */
[C---:B------:R-:W-:Y:S02]  /*0650*/  @!P4 VIADD R0, R5.reuse, 0x8 ;  /* 0x000000080500c836 */ /* 0x040fe40000000000 */
[----:B------:R-:W-:-:S03]  /*0660*/  @!P5 VIADD R0, R5, 0x9 ;  /* 0x000000090500d836 */ /* 0x000fc60000000000 */
[----:B------:R-:W-:Y:S02]  /*0670*/  FSEL R8, R20, R8, !P3 ;  /* 0x0000000814087208 */ /* 0x000fe40005800000 */
[----:B------:R-:W-:Y:S01]  /*0680*/  FSEL R9, R21, R9, !P3 ;  /* 0x0000000915097208 */ /* 0x000fe20005800000 */
[C---:B------:R-:W-:Y:S02]  /*0690*/  @!P6 VIADD R0, R5.reuse, 0xa ;  /* 0x0000000a0500e836 */ /* 0x040fe40000000000 */
[----:B------:R-:W-:-:S03]  /*06a0*/  @!P0 VIADD R0, R5, 0xb ;  /* 0x0000000b05008836 */ /* 0x000fc60000000000 */
[----:B------:R-:W-:Y:S01]  /*06b0*/  DSETP.GEU.AND P0, PT, R24, R8, PT ;  /* 0x000000081800722a */ /* 0x000fe20003f0e000 */
[C---:B------:R-:W-:Y:S02]  /*06c0*/  @!P1 VIADD R0, R5.reuse, 0xc ;  /* 0x0000000c05009836 */ /* 0x040fe40000000000 */
[C---:B------:R-:W-:Y:S02]  /*06d0*/  @!P2 VIADD R0, R5.reuse, 0xd ;  /* 0x0000000d0500a836 */ /* 0x040fe40000000000 */
[----:B------:R-:W-:-:S09]  /*06e0*/  @!P3 VIADD R0, R5, 0xe ;  /* 0x0000000e0500b836 */ /* 0x000fd20000000000 */
[C---:B------:R-:W-:Y:S02]  /*06f0*/  @!P0 VIADD R0, R5.reuse, 0xf ;  /* 0x0000000f05008836 */ /* 0x040fe40000000000 */
[----:B------:R-:W-:-:S05]  /*0700*/  VIADD R5, R5, 0x10 ;  /* 0x0000001005057836 */ /* 0x000fca0000000000 */
[----:B------:R-:W-:Y:S02]  /*0710*/  ISETP.NE.AND P1, PT, R5, R4, PT ;  /* 0x000000040500720c */ /* 0x000fe40003f25270 */
[----:B------:R-:W-:Y:S02]  /*0720*/  IADD3 R6, P2, PT, R6, 0x80, RZ ;  /* 0x0000008006067810 */ /* 0x000fe40007f5e0ff */
[----:B------:R-:W-:Y:S02]  /*0730*/  FSEL R10, R24, R8, !P0 ;  /* 0x00000008180a7208 */ /* 0x000fe40004000000 */
[----:B------:R-:W-:Y:S01]  /*0740*/  FSEL R11, R25, R9, !P0 ;  /* 0x00000009190b7208 */ /* 0x000fe20004000000 */
[----:B------:R-:W-:-:S06]  /*0750*/  IMAD.X R7, RZ, RZ, R7, P2 ;  /* 0x000000ffff077224 */ /* 0x000fcc00010e0607 */
[----:B------:R-:W-:Y:S05]  /*0760*/  @P1 BRA `(.L_x_93) ;  /* 0xfffffff800ac1947 */ /* 0x000fea000383ffff */
.L_x_92:
[----:B------:R-:W-:Y:S05]  /*0770*/  BRA.U !UP1, `(.L_x_91) ;  /* 0x0000000509947547 */ /* 0x000fea000b800000 */
[----:B------:R-:W-:Y:S02]  /*0780*/  UISETP.GE.U32.AND UP0, UPT, UR5, 0x8, UPT ;  /* 0x000000080500788c */ /* 0x000fe4000bf06070 */
[----:B------:R-:W-:-:S04]  /*0790*/  ULOP3.LUT UR6, UR4, 0x7, URZ, 0xc0, !UPT ;  /* 0x0000000704067892 */ /* 0x000fc8000f8ec0ff */
[----:B------:R-:W-:-:S03]  /*07a0*/  UISETP.NE.AND UP1, UPT, UR6, URZ, UPT ;  /* 0x000000ff0600728c */ /* 0x000fc6000bf25270 */
[----:B------:R-:W-:Y:S08]  /*07b0*/  BRA.U !UP0, `(.L_x_94) ;  /* 0x0000000108b87547 */ /* 0x000ff0000b800000 */
[----:B------:R-:W0:Y:S01]  /*07c0*/  LDCU.64 UR10, c[0x0][0x388] ;  /* 0x00007100ff0a77ac */ /* 0x000e220008000a00 */
[----:B------:R-:W-:-:S05]  /*07d0*/  IADD3 R5, P0, PT, R3, R4, RZ ;  /* 0x0000000403057210 */ /* 0x000fca0007f1e0ff */
[----:B------:R-:W-:Y:S01]  /*07e0*/  IMAD.X R6, RZ, RZ, R26, P0 ;  /* 0x000000ffff067224 */ /* 0x000fe200000e061a */
[----:B0-----:R-:W-:-:S04]  /*07f0*/  LEA R24, P0, R5, UR10, 0x3 ;  /* 0x0000000a05187c11 */ /* 0x001fc8000f8018ff */
[----:B------:R-:W-:-:S05]  /*0800*/  LEA.HI.X R25, R5, UR11, R6, 0x3, P0 ;  /* 0x0000000b05197c11 */ /* 0x000fca00080f1c06 */
        /* <DEDUP_REMOVED lines=11> */
[----:B------:R-:W-:-:S04]  /*08c0*/  SEL R0, R4, R0, !P2 ;  /* 0x0000000004007207 */ /* 0x000fc80005000000 */
[----:B---3--:R-:W-:-:S06]  /*08d0*/  DSETP.GEU.AND P3, PT, R8, R6, PT ;  /* 0x000000060800722a */ /* 0x008fcc0003f6e000 */
[----:B------:R-:W-:Y:S02]  /*08e0*/  FSEL R6, R8, R6, !P3 ;  /* 0x0000000608067208 */ /* 0x000fe40005800000 */
[----:B------:R-:W-:-:S06]  /*08f0*/  FSEL R7, R9, R7, !P3 ;  /* 0x0000000709077208 */ /* 0x000fcc0005800000 */
[----:B----4-:R-:W-:Y:S01]  /*0900*/  DSETP.GEU.AND P4, PT, R12, R6, PT ;  /* 0x000000060c00722a */ /* 0x010fe20003f8e000 */
[----:B------:R-:W-:-:S05]  /*0910*/  @!P3 VIADD R0, R4, 0x1 ;  /* 0x000000010400b836 */ /* 0x000fca0000000000 */
[----:B------:R-:W-:Y:S02]  /*0920*/  FSEL R6, R12, R6, !P4 ;  /* 0x000000060c067208 */ /* 0x000fe40006000000 */
[----:B------:R-:W-:-:S06]  /*0930*/  FSEL R7, R13, R7, !P4 ;  /* 0x000000070d077208 */ /* 0x000fcc0006000000 */
[----:B-----5:R-:W-:Y:S01]  /*0940*/  DSETP.GEU.AND P5, PT, R14, R6, PT ;  /* 0x000000060e00722a */ /* 0x020fe20003fae000 */
[----:B------:R-:W-:-:S05]  /*0950*/  @!P4 VIADD R0, R4, 0x2 ;  /* 0x000000020400c836 */ /* 0x000fca0000000000 */
[----:B------:R-:W-:Y:S02]  /*0960*/  FSEL R6, R14, R6, !P5 ;  /* 0x000000060e067208 */ /* 0x000fe40006800000 */
[----:B------:R-:W-:-:S06]  /*0970*/  FSEL R7, R15, R7, !P5 ;  /* 0x000000070f077208 */ /* 0x000fcc0006800000 */
[----:B------:R-:W-:Y:S01]  /*0980*/  DSETP.GEU.AND P1, PT, R16, R6, PT ;  /* 0x000000061000722a */ /* 0x000fe20003f2e000 */
        /* <DEDUP_REMOVED lines=15> */
[C---:B------:R-:W-:Y:S02]  /*0a80*/  @!P3 VIADD R0, R4.reuse, 0x7 ;  /* 0x000000070400b836 */ /* 0x040fe40000000000 */
[----:B------:R-:W-:-:S07]  /*0a90*/  VIADD R4, R4, 0x8 ;  /* 0x0000000804047836 */ /* 0x000fce0000000000 */
.L_x_94:
        /* <DEDUP_REMOVED lines=29> */
[C---:B------:R-:W-:Y:S02]  /*0c70*/  @!P3 VIADD R0, R4.reuse, 0x3 ;  /* 0x000000030400b836 */ /* 0x040fe40000000000 */
[----:B------:R-:W-:-:S07]  /*0c80*/  VIADD R4, R4, 0x4 ;  /* 0x0000000404047836 */ /* 0x000fce0000000000 */
.L_x_95:
[----:B------:R-:W-:Y:S05]  /*0c90*/  BRA.U !UP1, `(.L_x_91) ;  /* 0x00000001094c7547 */ /* 0x000fea000b800000 */
[----:B------:R-:W0:Y:S01]  /*0ca0*/  LDCU.64 UR6, c[0x0][0x388] ;  /* 0x00007100ff0677ac */ /* 0x000e220008000a00 */
[----:B------:R-:W-:Y:S01]  /*0cb0*/  IADD3 R8, P0, PT, R3, R4, RZ ;  /* 0x0000000403087210 */ /* 0x000fe20007f1e0ff */
[----:B------:R-:W-:-:S04]  /*0cc0*/  UIADD3 UR4, UPT, UPT, -UR4, URZ, URZ ;  /* 0x000000ff04047290 */ /* 0x000fc8000fffe1ff */
[----:B------:R-:W-:Y:S01]  /*0cd0*/  IMAD.X R5, RZ, RZ, R26, P0 ;  /* 0x000000ffff057224 */ /* 0x000fe200000e061a */
[----:B0-----:R-:W-:-:S04]  /*0ce0*/  LEA R3, P1, R8, UR6, 0x3 ;  /* 0x0000000608037c11 */ /* 0x001fc8000f8218ff */
[----:B------:R-:W-:-:S09]  /*0cf0*/  LEA.HI.X R8, R8, UR7, R5, 0x3, P1 ;  /* 0x0000000708087c11 */ /* 0x000fd200088f1c05 */
.L_x_96:
[----:B------:R-:W-:Y:S02]  /*0d00*/  IMAD.MOV.U32 R6, RZ, RZ, R3 ;  /* 0x000000ffff067224 */ /* 0x000fe400078e0003 */
[----:B------:R-:W-:-:S06]  /*0d10*/  IMAD.MOV.U32 R7, RZ, RZ, R8 ;  /* 0x000000ffff077224 */ /* 0x000fcc00078e0008 */
[----:B------:R-:W2:Y:S01]  /*0d20*/  LDG.E.64 R6, desc[UR8][R6.64] ;  /* 0x0000000806067981 */ /* 0x000ea2000c1e1b00 */
[----:B------:R-:W-:Y:S01]  /*0d30*/  UIADD3 UR4, UPT, UPT, UR4, 0x1, URZ ;  /* 0x0000000104047890 */ /* 0x000fe2000fffe0ff */
[----:B------:R-:W-:-:S03]  /*0d40*/  IADD3 R3, P1, PT, R3, 0x8, RZ ;  /* 0x0000000803037810 */ /* 0x000fc60007f3e0ff */
[----:B------:R-:W-:Y:S02]  /*0d50*/  UISETP.NE.AND UP0, UPT, UR4, URZ, UPT ;  /* 0x000000ff0400728c */ /* 0x000fe4000bf05270 */
[----:B------:R-:W-:Y:S01]  /*0d60*/  IMAD.X R8, RZ, RZ, R8, P1 ;  /* 0x000000ffff087224 */ /* 0x000fe200008e0608 */
[----:B--2---:R-:W-:-:S06]  /*0d70*/  DSETP.GEU.AND P0, PT, R6, R10, PT ;  /* 0x0000000a0600722a */ /* 0x004fcc0003f0e000 */
[C---:B------:R-:W-:Y:S01]  /*0d80*/  SEL R0, R4.reuse, R0, !P0 ;  /* 0x0000000004007207 */ /* 0x040fe20004000000 */
[----:B------:R-:W-:Y:S01]  /*0d90*/  VIADD R4, R4, 0x1 ;  /* 0x0000000104047836 */ /* 0x000fe20000000000 */
[----:B------:R-:W-:Y:S02]  /*0da0*/  FSEL R10, R6, R10, !P0 ;  /* 0x0000000a060a7208 */ /* 0x000fe40004000000 */
[----:B------:R-:W-:Y:S01]  /*0db0*/  FSEL R11, R7, R11, !P0 ;  /* 0x0000000b070b7208 */ /* 0x000fe20004000000 */
[----:B------:R-:W-:Y:S06]  /*0dc0*/  BRA.U UP0, `(.L_x_96) ;  /* 0xfffffffd00cc7547 */ /* 0x000fec000b83ffff */
.L_x_91:
[----:B------:R-:W0:Y:S02]  /*0dd0*/  LDC.64 R4, c[0x0][0x380] ;  /* 0x0000e000ff047b82 */ /* 0x000e240000000a00 */
[----:B0-----:R-:W-:-:S05]  /*0de0*/  IMAD.WIDE R2, R2, 0x4, R4 ;  /* 0x0000000402027825 */ /* 0x001fca00078e0204 */
[----:B------:R-:W-:Y:S01]  /*0df0*/  STG.E desc[UR8][R2.64], R0 ;  /* 0x0000000002007986 */ /* 0x000fe2000c101908 */
[----:B------:R-:W-:Y:S05]  /*0e00*/  EXIT ;  /* 0x000000000000794d */ /* 0x000fea0003800000 */
.L_x_97:
        /* <DEDUP_REMOVED lines=15> */
.L_x_142:


//--------------------- .text._Z13calcDistancesPdS_S_ii --------------------------
	.section	.text._Z13calcDistancesPdS_S_ii,"ax",@progbits
	.align	128
        .global         _Z13calcDistancesPdS_S_ii
        .type           _Z13calcDistancesPdS_S_ii,@function
        .size           _Z13calcDistancesPdS_S_ii,(.L_x_135 - _Z13calcDistancesPdS_S_ii)
        .other          _Z13calcDistancesPdS_S_ii,@"STO_CUDA_ENTRY STV_DEFAULT"
_Z13calcDistancesPdS_S_ii:
.text._Z13calcDistancesPdS_S_ii:
[----:B------:R-:W-:Y:S01]  /*0000*/  LDC R1, c[0x0][0x37c] ;  /* 0x0000df00ff017b82 */ /* 0x000fe20000000800 */
[----:B------:R-:W0:Y:S01]  /*0010*/  LDCU UR9, c[0x0][0x398] ;  /* 0x00007300ff0977ac */ /* 0x000e220008000800 */
[----:B------:R-:W1:Y:S06]  /*0020*/  S2R R2, SR_TID.X ;  /* 0x0000000000027919 */ /* 0x000e6c0000002100 */
[----:B------:R-:W2:Y:S01]  /*0030*/  S2UR UR14, SR_CTAID.X ;  /* 0x00000000000e79c3 */ /* 0x000ea20000002500 */
[----:B------:R-:W-:Y:S01]  /*0040*/  CS2R R12, SRZ ;  /* 0x00000000000c7805 */ /* 0x000fe2000001ff00 */
[----:B------:R-:W3:Y:S01]  /*0050*/  LDCU.64 UR12, c[0x0][0x358] ;  /* 0x00006b00ff0c77ac */ /* 0x000ee20008000a00 */
[----:B0-----:R-:W-:-:S09]  /*0060*/  UISETP.GE.AND UP0, UPT, UR9, 0x1, UPT ;  /* 0x000000010900788c */ /* 0x001fd2000bf06270 */
[----:B---3--:R-:W-:Y:S05]  /*0070*/  BRA.U !UP0, `(.L_x_98) ;  /* 0x0000000d08107547 */ /* 0x008fea000b800000 */
[----:B------:R-:W-:Y:S02]  /*0080*/  UISETP.GE.U32.AND UP0, UPT, UR9, 0x4, UPT ;  /* 0x000000040900788c */ /* 0x000fe4000bf06070 */
[----:B-1----:R-:W-:Y:S01]  /*0090*/  IMAD R3, R2, UR9, RZ ;  /* 0x0000000902037c24 */ /* 0x002fe2000f8e02ff */
[----:B------:R-:W-:Y:S01]  /*00a0*/  CS2R R12, SRZ ;  /* 0x00000000000c7805 */ /* 0x000fe2000001ff00 */
[----:B--2---:R-:W-:Y:S02]  /*00b0*/  UIMAD UR5, UR14, UR9, URZ ;  /* 0x000000090e0572a4 */ /* 0x004fe4000f8e02ff */
[----:B------:R-:W-:Y:S01]  /*00c0*/  ULOP3.LUT UR6, UR9, 0x3, URZ, 0xc0, !UPT ;  /* 0x0000000309067892 */ /* 0x000fe2000f8ec0ff */
[----:B------:R-:W-:Y:S02]  /*00d0*/  UMOV UR4, URZ ;  /* 0x000000ff00047c82 */ /* 0x000fe40008000000 */
[----:B------:R-:W-:Y:S09]  /*00e0*/  BRA.U !UP0, `(.L_x_99) ;  /* 0x0000000908287547 */ /* 0x000ff2000b800000 */
[----:B------:R-:W0:Y:S01]  /*00f0*/  LDCU.64 UR10, c[0x0][0x388] ;  /* 0x00007100ff0a77ac */ /* 0x000e220008000a00 */
[----:B------:R-:W-:Y:S01]  /*0100*/  CS2R R12, SRZ ;  /* 0x00000000000c7805 */ /* 0x000fe2000001ff00 */
[----:B------:R-:W1:Y:S01]  /*0110*/  LDCU.64 UR16, c[0x0][0x390] ;  /* 0x00007200ff1077ac */ /* 0x000e620008000a00 */
[----:B------:R-:W-:-:S04]  /*0120*/  ULOP3.LUT UR4, UR9, 0x7ffffffc, URZ, 0xc0, !UPT ;  /* 0x7ffffffc09047892 */ /* 0x000fc8000f8ec0ff */
[----:B------:R-:W-:Y:S02]  /*0130*/  UIADD3 UR4, UPT, UPT, -UR4, URZ, URZ ;  /* 0x000000ff04047290 */ /* 0x000fe4000fffe1ff */
[----:B0-----:R-:W-:-:S04]  /*0140*/  ULEA UR7, UP0, UR5, UR10, 0x3 ;  /* 0x0000000a05077291 */ /* 0x001fc8000f8018ff */
[----:B------:R-:W-:Y:S01]  /*0150*/  ULEA.HI.X UR8, UR5, UR11, URZ, 0x3, UP0 ;  /* 0x0000000b05087291 */ /* 0x000fe200080f1cff */
[----:B-1----:R-:W-:Y:S01]  /*0160*/  LEA R6, P0, R3, UR16, 0x3 ;  /* 0x0000001003067c11 */ /* 0x002fe2000f8018ff */
[----:B------:R-:W-:-:S03]  /*0170*/  UIADD3 UR7, UP0, UPT, UR7, 0x10, URZ ;  /* 0x0000001007077890 */ /* 0x000fc6000ff1e0ff */
[----:B------:R-:W-:Y:S01]  /*0180*/  LEA.HI.X R7, R3, UR17, RZ, 0x3, P0 ;  /* 0x0000001103077c11 */ /* 0x000fe200080f1cff */
[----:B------:R-:W-:Y:S01]  /*0190*/  UIADD3.X UR8, UPT, UPT, URZ, UR8, URZ, UP0, !UPT ;  /* 0x00000008ff087290 */ /* 0x000fe200087fe4ff */
[----:B------:R-:W-:Y:S01]  /*01a0*/  IADD3 R6, P0, PT, R6, 0x10, RZ ;  /* 0x0000001006067810 */ /* 0x000fe20007f1e0ff */
[----:B------:R-:W-:-:S04]  /*01b0*/  IMAD.U32 R4, RZ, RZ, UR7 ;  /* 0x00000007ff047e24 */ /* 0x000fc8000f8e00ff */
[----:B------:R-:W-:Y:S02]  /*01c0*/  IMAD.X R7, RZ, RZ, R7, P0 ;  /* 0x000000ffff077224 */ /* 0x000fe400000e0607 */
[----:B------:R-:W-:-:S07]  /*01d0*/  IMAD.U32 R5, RZ, RZ, UR8 ;  /* 0x00000008ff057e24 */ /* 0x000fce000f8e00ff */
.L_x_115:
[----:B------:R-:W2:Y:S04]  /*01e0*/  LDG.E.64 R8, desc[UR12][R4.64+-0x10] ;  /* 0xfffff00c04087981 */ /* 0x000ea8000c1e1b00 */
[----:B------:R-:W2:Y:S01]  /*01f0*/  LDG.E.64 R10, desc[UR12][R6.64+-0x10] ;  /* 0xfffff00c060a7981 */ /* 0x000ea2000c1e1b00 */
[----:B------:R-:W-:Y:S01]  /*0200*/  BSSY.RECONVERGENT B0, `(.L_x_100) ;  /* 0x0000005000007945 */ /* 0x000fe20003800200 */
[----:B------:R-:W-:Y:S01]  /*0210*/  MOV R0, 0x250 ;  /* 0x0000025000007802 */ /* 0x000fe20000000f00 */
[----:B--2---:R-:W-:-:S08]  /*0220*/  DADD R8, R8, -R10 ;  /* 0x0000000008087229 */ /* 0x004fd0000000080a */
[----:B------:R-:W-:-:S11]  /*0230*/  DADD R22, -RZ, |R8| ;  /* 0x00000000ff167229 */ /* 0x000fd60000000508 */
[----:B------:R-:W-:Y:S05]  /*0240*/  CALL.REL.NOINC `($_Z13calcDistancesPdS_S_ii$__internal_accurate_pow) ;  /* 0x0000000c00c07944 */ /* 0x000fea0003c00000 */
[----:B------:R-:W-:Y:S05]  /*0250*/  BSYNC.RECONVERGENT B0 ;  /* 0x0000000000007941 */ /* 0x000fea0003800200 */
.L_x_100:
[----:B------:R-:W2:Y:S04]  /*0260*/  LDG.E.64 R16, desc[UR12][R4.64+-0x8] ;  /* 0xfffff80c04107981 */ /* 0x000ea8000c1e1b00 */
[----:B------:R-:W2:Y:S01]  /*0270*/  LDG.E.64 R20, desc[UR12][R6.64+-0x8] ;  /* 0xfffff80c06147981 */ /* 0x000ea2000c1e1b00 */
[C---:B------:R-:W-:Y:S01]  /*0280*/  DADD R10, R8.reuse, 2 ;  /* 0x40000000080a7429 */ /* 0x040fe20000000000 */
[----:B------:R-:W-:Y:S01]  /*0290*/  BSSY.RECONVERGENT B0, `(.L_x_101) ;  /* 0x0000010000007945 */ /* 0x000fe20003800200 */
[C---:B------:R-:W-:Y:S02]  /*02a0*/  DSETP.NEU.AND P1, PT, R8.reuse, RZ, PT ;  /* 0x000000ff0800722a */ /* 0x040fe40003f2d000 */
[----:B------:R-:W-:-:S04]  /*02b0*/  DSETP.NEU.AND P0, PT, R8, 1, PT ;  /* 0x3ff000000800742a */ /* 0x000fc80003f0d000 */
[----:B------:R-:W-:Y:S02]  /*02c0*/  FSEL R14, R14, RZ, P1 ;  /* 0x000000ff0e0e7208 */ /* 0x000fe40000800000 */
[----:B------:R-:W-:Y:S02]  /*02d0*/  LOP3.LUT R0, R11, 0x7ff00000, RZ, 0xc0, !PT ;  /* 0x7ff000000b007812 */ /* 0x000fe400078ec0ff */
[----:B------:R-:W-:Y:S02]  /*02e0*/  FSEL R15, R18, RZ, P1 ;  /* 0x000000ff120f7208 */ /* 0x000fe40000800000 */
[----:B------:R-:W-:Y:S01]  /*02f0*/  ISETP.NE.AND P2, PT, R0, 0x7ff00000, PT ;  /* 0x7ff000000000780c */ /* 0x000fe20003f45270 */
[----:B--2---:R-:W-:-:S08]  /*0300*/  DADD R10, R16, -R20 ;  /* 0x00000000100a7229 */ /* 0x004fd00000000814 */
        /* <DEDUP_REMOVED lines=8> */
.L_x_102:
[----:B------:R-:W-:Y:S05]  /*0390*/  BSYNC.RECONVERGENT B0 ;  /* 0x0000000000007941 */ /* 0x000fea0003800200 */
.L_x_101:
[----:B------:R-:W-:Y:S01]  /*03a0*/  FSEL R8, R14, RZ, P0 ;  /* 0x000000ff0e087208 */ /* 0x000fe20000000000 */
[----:B------:R-:W-:Y:S01]  /*03b0*/  BSSY.RECONVERGENT B0, `(.L_x_103) ;  /* 0x0000005000007945 */ /* 0x000fe20003800200 */
[----:B------:R-:W-:Y:S02]  /*03c0*/  FSEL R9, R15, 1.875, P0 ;  /* 0x3ff000000f097808 */ /* 0x000fe40000000000 */
[----:B------:R-:W-:-:S04]  /*03d0*/  MOV R0, 0x400 ;  /* 0x0000040000007802 */ /* 0x000fc80000000f00 */
[----:B------:R-:W-:-:S11]  /*03e0*/  DADD R12, R12, R8 ;  /* 0x000000000c0c7229 */ /* 0x000fd60000000008 */
[----:B------:R-:W-:Y:S05]  /*03f0*/  CALL.REL.NOINC `($_Z13calcDistancesPdS_S_ii$__internal_accurate_pow) ;  /* 0x0000000c00547944 */ /* 0x000fea0003c00000 */
[----:B------:R-:W-:Y:S05]  /*0400*/  BSYNC.RECONVERGENT B0 ;  /* 0x0000000000007941 */ /* 0x000fea0003800200 */
.L_x_103:
        /* <DEDUP_REMOVED lines=15> */
.L_x_106:
[----:B------:R-:W-:-:S11]  /*0500*/  DADD R14, R10, 2 ;  /* 0x400000000a0e7429 */ /* 0x000fd60000000000 */
.L_x_105:
[----:B------:R-:W-:Y:S05]  /*0510*/  BSYNC.RECONVERGENT B0 ;  /* 0x0000000000007941 */ /* 0x000fea0003800200 */
.L_x_104:
        /* <DEDUP_REMOVED lines=10> */
[----:B------:R-:W-:Y:S05]  /*05c0*/  CALL.REL.NOINC `($_Z13calcDistancesPdS_S_ii$__internal_accurate_pow) ;  /* 0x0000000800e07944 */ /* 0x000fea0003c00000 */
[----:B------:R-:W-:Y:S05]  /*05d0*/  BSYNC.RECONVERGENT B0 ;  /* 0x0000000000007941 */ /* 0x000fea0003800200 */
.L_x_107:
        /* <DEDUP_REMOVED lines=15> */
.L_x_110:
[----:B------:R-:W-:-:S11]  /*06d0*/  DADD R14, R8, 2 ;  /* 0x40000000080e7429 */ /* 0x000fd60000000000 */
.L_x_109:
[----:B------:R-:W-:Y:S05]  /*06e0*/  BSYNC.RECONVERGENT B0 ;  /* 0x0000000000007941 */ /* 0x000fea0003800200 */
.L_x_108:
        /* <DEDUP_REMOVED lines=12> */
.L_x_111:
        /* <DEDUP_REMOVED lines=15> */
.L_x_114:
[----:B------:R-:W-:-:S11]  /*08a0*/  DADD R14, R12, 2 ;  /* 0x400000000c0e7429 */ /* 0x000fd60000000000 */
.L_x_113:
[----:B------:R-:W-:Y:S05]  /*08b0*/  BSYNC.RECONVERGENT B0 ;  /* 0x0000000000007941 */ /* 0x000fea0003800200 */
.L_x_112:
        /* <DEDUP_REMOVED lines=11> */
[----:B------:R-:W0:Y:S02]  /*0970*/  LDCU UR4, c[0x0][0x398] ;  /* 0x00007300ff0477ac */ /* 0x000e240008000800 */
[----:B0-----:R-:W-:-:S12]  /*0980*/  ULOP3.LUT UR4, UR4, 0x7ffffffc, URZ, 0xc0, !UPT ;  /* 0x7ffffffc04047892 */ /* 0x001fd8000f8ec0ff */
.L_x_99:
[----:B------:R-:W-:-:S09]  /*0990*/  UISETP.NE.AND UP0, UPT, UR6, URZ, UPT ;  /* 0x000000ff0600728c */ /* 0x000fd2000bf05270 */
[----:B------:R-:W-:Y:S05]  /*09a0*/  BRA.U !UP0, `(.L_x_98) ;  /* 0x0000000108c47547 */ /* 0x000fea000b800000 */
[----:B------:R-:W0:Y:S01]  /*09b0*/  LDCU.64 UR10, c[0x0][0x390] ;  /* 0x00007200ff0a77ac */ /* 0x000e220008000a00 */
[----:B------:R-:W-:Y:S01]  /*09c0*/  IADD3 R3, P0, PT, R3, UR4, RZ ;  /* 0x0000000403037c10 */ /* 0x000fe2000ff1e0ff */
[----:B------:R-:W1:Y:S04]  /*09d0*/  LDCU.64 UR8, c[0x0][0x388] ;  /* 0x00007100ff0877ac */ /* 0x000e680008000a00 */
[----:B------:R-:W-:Y:S01]  /*09e0*/  IMAD.X R0, RZ, RZ, RZ, P0 ;  /* 0x000000ffff007224 */ /* 0x000fe200000e06ff */
[----:B------:R-:W-:Y:S02]  /*09f0*/  UIADD3 UR5, UP0, UPT, UR5, UR4, URZ ;  /* 0x0000000405057290 */ /* 0x000fe4000ff1e0ff */
[----:B------:R-:W-:Y:S02]  /*0a00*/  UIADD3 UR6, UPT, UPT, -UR6, URZ, URZ ;  /* 0x000000ff06067290 */ /* 0x000fe4000fffe1ff */
[----:B------:R-:W-:Y:S01]  /*0a10*/  UIADD3.X UR7, UPT, UPT, URZ, URZ, URZ, UP0, !UPT ;  /* 0x000000ffff077290 */ /* 0x000fe200087fe4ff */
[----:B0-----:R-:W-:Y:S01]  /*0a20*/  LEA R4, P1, R3, UR10, 0x3 ;  /* 0x0000000a03047c11 */ /* 0x001fe2000f8218ff */
[----:B-1----:R-:W-:-:S03]  /*0a30*/  ULEA UR4, UP0, UR5, UR8, 0x3 ;  /* 0x0000000805047291 */ /* 0x002fc6000f8018ff */
[----:B------:R-:W-:Y:S01]  /*0a40*/  LEA.HI.X R5, R3, UR11, R0, 0x3, P1 ;  /* 0x0000000b03057c11 */ /* 0x000fe200088f1c00 */
[----:B------:R-:W-:-:S12]  /*0a50*/  ULEA.HI.X UR5, UR5, UR9, UR7, 0x3, UP0 ;  /* 0x0000000905057291 */ /* 0x000fd800080f1c07 */
.L_x_120:
[----:B------:R-:W-:Y:S01]  /*0a60*/  IMAD.U32 R10, RZ, RZ, UR4 ;  /* 0x00000004ff0a7e24 */ /* 0x000fe2000f8e00ff */
[----:B------:R-:W2:Y:S01]  /*0a70*/  LDG.E.64 R8, desc[UR12][R4.64] ;  /* 0x0000000c04087981 */ /* 0x000ea2000c1e1b00 */
[----:B------:R-:W-:-:S05]  /*0a80*/  IMAD.U32 R11, RZ, RZ, UR5 ;  /* 0x00000005ff0b7e24 */ /* 0x000fca000f8e00ff */
[----:B------:R-:W2:Y:S01]  /*0a90*/  LDG.E.64 R6, desc[UR12][R10.64] ;  /* 0x0000000c0a067981 */ /* 0x000ea2000c1e1b00 */
[----:B------:R-:W-:Y:S01]  /*0aa0*/  BSSY.RECONVERGENT B0, `(.L_x_116) ;  /* 0x0000005000007945 */ /* 0x000fe20003800200 */
[----:B------:R-:W-:Y:S01]  /*0ab0*/  MOV R0, 0xaf0 ;  /* 0x00000af000007802 */ /* 0x000fe20000000f00 */
[----:B--2---:R-:W-:-:S08]  /*0ac0*/  DADD R6, R6, -R8 ;  /* 0x0000000006067229 */ /* 0x004fd00000000808 */
[----:B------:R-:W-:-:S11]  /*0ad0*/  DADD R22, -RZ, |R6| ;  /* 0x00000000ff167229 */ /* 0x000fd60000000506 */
[----:B------:R-:W-:Y:S05]  /*0ae0*/  CALL.REL.NOINC `($_Z13calcDistancesPdS_S_ii$__internal_accurate_pow) ;  /* 0x0000000400987944 */ /* 0x000fea0003c00000 */
[----:B------:R-:W-:Y:S05]  /*0af0*/  BSYNC.RECONVERGENT B0 ;  /* 0x0000000000007941 */ /* 0x000fea0003800200 */
.L_x_116:
        /* <DEDUP_REMOVED lines=15> */
.L_x_119:
[----:B------:R-:W-:-:S11]  /*0bf0*/  DADD R14, R6, 2 ;  /* 0x40000000060e7429 */ /* 0x000fd60000000000 */
.L_x_118:
[----:B------:R-:W-:Y:S05]  /*0c00*/  BSYNC.RECONVERGENT B0 ;  /* 0x0000000000007941 */ /* 0x000fea0003800200 */
.L_x_117:
[----:B------:R-:W-:Y:S01]  /*0c10*/  UIADD3 UR4, UP0, UPT, UR4, 0x8, URZ ;  /* 0x0000000804047890 */ /* 0x000fe2000ff1e0ff */
[----:B------:R-:W-:Y:S01]  /*0c20*/  DSETP.NEU.AND P0, PT, R6, 1, PT ;  /* 0x3ff000000600742a */ /* 0x000fe20003f0d000 */
[----:B------:R-:W-:Y:S02]  /*0c30*/  UIADD3 UR6, UPT, UPT, UR6, 0x1, URZ ;  /* 0x0000000106067890 */ /* 0x000fe4000fffe0ff */
[----:B------:R-:W-:Y:S02]  /*0c40*/  UIADD3.X UR5, UPT, UPT, URZ, UR5, URZ, UP0, !UPT ;  /* 0x00000005ff057290 */ /* 0x000fe400087fe4ff */
[----:B------:R-:W-:Y:S01]  /*0c50*/  UISETP.NE.AND UP0, UPT, UR6, URZ, UPT ;  /* 0x000000ff0600728c */ /* 0x000fe2000bf05270 */
[----:B------:R-:W-:Y:S02]  /*0c60*/  FSEL R6, R14, RZ, P0 ;  /* 0x000000ff0e067208 */ /* 0x000fe40000000000 */
[----:B------:R-:W-:Y:S02]  /*0c70*/  FSEL R7, R15, 1.875, P0 ;  /* 0x3ff000000f077808 */ /* 0x000fe40000000000 */
[----:B------:R-:W-:-:S04]  /*0c80*/  IADD3 R4, P0, PT, R4, 0x8, RZ ;  /* 0x0000000804047810 */ /* 0x000fc80007f1e0ff */
[----:B------:R-:W-:Y:S01]  /*0c90*/  DADD R12, R12, R6 ;  /* 0x000000000c0c7229 */ /* 0x000fe20000000006 */
[----:B------:R-:W-:Y:S01]  /*0ca0*/  IMAD.X R5, RZ, RZ, R5, P0 ;  /* 0x000000ffff057224 */ /* 0x000fe200000e0605 */
[----:B------:R-:W-:Y:S09]  /*0cb0*/  BRA.U UP0, `(.L_x_120) ;  /* 0xfffffffd00687547 */ /* 0x000ff2000b83ffff */
.L_x_98:
        /* <DEDUP_REMOVED lines=20> */
[----:B-12---:R-:W-:Y:S05]  /*0e00*/  CALL.REL.NOINC `($__internal_3_$__cuda_sm20_dsqrt_rn_f64_mediumpath_v1) ;  /* 0x00000000001c7944 */ /* 0x006fea0003c00000 */
.L_x_122:
[----:B--2---:R-:W-:Y:S05]  /*0e10*/  BSYNC.RECONVERGENT B0 ;  /* 0x0000000000007941 */ /* 0x004fea0003800200 */
.L_x_121:
[----:B------:R-:W1:Y:S08]  /*0e20*/  LDC R3, c[0x0][0x39c] ;  /* 0x0000e700ff037b82 */ /* 0x000e700000000800 */
[----:B------:R-:W0:Y:S01]  /*0e30*/  LDC.64 R4, c[0x0][0x380] ;  /* 0x0000e000ff047b82 */ /* 0x000e220000000a00 */
[----:B-1----:R-:W-:-:S04]  /*0e40*/  IMAD R3, R3, UR14, R2 ;  /* 0x0000000e03037c24 */ /* 0x002fc8000f8e0202 */
[----:B0-----:R-:W-:-:S05]  /*0e50*/  IMAD.WIDE.U32 R2, R3, 0x8, R4 ;  /* 0x0000000803027825 */ /* 0x001fca00078e0004 */
[----:B------:R-:W-:Y:S01]  /*0e60*/  STG.E.64 desc[UR12][R2.64], R6 ;  /* 0x0000000602007986 */ /* 0x000fe2000c101b0c */
[----:B------:R-:W-:Y:S05]  /*0e70*/  EXIT ;  /* 0x000000000000794d */ /* 0x000fea0003800000 */
        .weak           $__internal_3_$__cuda_sm20_dsqrt_rn_f64_mediumpath_v1
        .type           $__internal_3_$__cuda_sm20_dsqrt_rn_f64_mediumpath_v1,@function
        .size           $__internal_3_$__cuda_sm20_dsqrt_rn_f64_mediumpath_v1,($_Z13calcDistancesPdS_S_ii$__internal_accurate_pow - $__internal_3_$__cuda_sm20_dsqrt_rn_f64_mediumpath_v1)
$__internal_3_$__cuda_sm20_dsqrt_rn_f64_mediumpath_v1:
        /* <DEDUP_REMOVED lines=14> */
.L_x_124:
        /* <DEDUP_REMOVED lines=24> */
.L_x_126:
[----:B------:R-:W-:-:S11]  /*10e0*/  DADD R4, R6, R6 ;  /* 0x0000000006047229 */ /* 0x000fd60000000006 */
.L_x_125:
[----:B------:R-:W-:Y:S05]  /*10f0*/  BSYNC.RECONVERGENT B1 ;  /* 0x0000000000017941 */ /* 0x000fea0003800200 */
.L_x_123:
[----:B------:R-:W-:Y:S02]  /*1100*/  IMAD.MOV.U32 R6, RZ, RZ, R4 ;  /* 0x000000ffff067224 */ /* 0x000fe400078e0004 */
[----:B------:R-:W-:Y:S02]  /*1110*/  IMAD.MOV.U32 R7, RZ, RZ, R5 ;  /* 0x000000ffff077224 */ /* 0x000fe400078e0005 */
[----:B------:R-:W-:Y:S02]  /*1120*/  IMAD.MOV.U32 R4, RZ, RZ, R0 ;  /* 0x000000ffff047224 */ /* 0x000fe400078e0000 */
[----:B------:R-:W-:-:S04]  /*1130*/  IMAD.MOV.U32 R5, RZ, RZ, 0x0 ;  /* 0x00000000ff057424 */ /* 0x000fc800078e00ff */
[----:B------:R-:W-:Y:S05]  /*1140*/  RET.REL.NODEC R4 `(_Z13calcDistancesPdS_S_ii) ;  /* 0xffffffec04ac7950 */ /* 0x000fea0003c3ffff */
        .type           $_Z13calcDistancesPdS_S_ii$__internal_accurate_pow,@function
        .size           $_Z13calcDistancesPdS_S_ii$__internal_accurate_pow,(.L_x_135 - $_Z13calcDistancesPdS_S_ii$__internal_accurate_pow)
$_Z13calcDistancesPdS_S_ii$__internal_accurate_pow:
[----:B------:R-:W-:Y:S01]  /*1150*/  ISETP.GT.U32.AND P0, PT, R23, 0xfffff, PT ;  /* 0x000fffff1700780c */ /* 0x000fe20003f04070 */
[----:B------:R-:W-:Y:S01]  /*1160*/  IMAD.MOV.U32 R14, RZ, RZ, R23 ;  /* 0x000000ffff0e7224 */ /* 0x000fe200078e0017 */
[----:B------:R-:W-:Y:S01]  /*1170*/  UMOV UR8, 0x7d2cafe2 ;  /* 0x7d2cafe200087882 */ /* 0x000fe20000000000 */
[----:B------:R-:W-:Y:S01]  /*1180*/  IMAD.MOV.U32 R16, RZ, RZ, RZ ;  /* 0x000000ffff107224 */ /* 0x000fe200078e00ff */
[----:B------:R-:W-:Y:S01]  /*1190*/  UMOV UR9, 0x3eb0f5ff ;  /* 0x3eb0f5ff00097882 */ /* 0x000fe20000000000 */
[----:B------:R-:W-:Y:S01]  /*11a0*/  UMOV UR10, 0x3b39803f ;  /* 0x3b39803f000a7882 */ /* 0x000fe20000000000 */
[----:B------:R-:W-:-:S07]  /*11b0*/  UMOV UR11, 0x3c7abc9e ;  /* 0x3c7abc9e000b7882 */ /* 0x000fce0000000000 */
[----:B------:R-:W-:-:S10]  /*11c0*/  @!P0 DMUL R24, R22, 1.80143985094819840000e+16 ;  /* 0x4350000016188828 */ /* 0x000fd40000000000 */
[----:B------:R-:W-:Y:S02]  /*11d0*/  @!P0 IMAD.MOV.U32 R14, RZ, RZ, R25 ;  /* 0x000000ffff0e8224 */ /* 0x000fe400078e0019 */
[----:B------:R-:W-:-:S03]  /*11e0*/  @!P0 IMAD.MOV.U32 R22, RZ, RZ, R24 ;  /* 0x000000ffff168224 */ /* 0x000fc600078e0018 */
[----:B------:R-:W-:Y:S01]  /*11f0*/  LOP3.LUT R14, R14, 0x800fffff, RZ, 0xc0, !PT ;  /* 0x800fffff0e0e7812 */ /* 0x000fe200078ec0ff */
[----:B------:R-:W-:-:S03]  /*1200*/  IMAD.MOV.U32 R20, RZ, RZ, R22 ;  /* 0x000000ffff147224 */ /* 0x000fc600078e0016 */
[----:B------:R-:W-:-:S04]  /*1210*/  LOP3.LUT R15, R14, 0x3ff00000, RZ, 0xfc, !PT ;  /* 0x3ff000000e0f7812 */ /* 0x000fc800078efcff */
[----:B------:R-:W-:Y:S01]  /*1220*/  ISETP.GE.U32.AND P1, PT, R15, 0x3ff6a09f, PT ;  /* 0x3ff6a09f0f00780c */ /* 0x000fe20003f26070 */
[----:B------:R-:W-:-:S12]  /*1230*/  IMAD.MOV.U32 R21, RZ, RZ, R15 ;  /* 0x000000ffff157224 */ /* 0x000fd800078e000f */
[----:B------:R-:W-:-:S04]  /*1240*/  @P1 VIADD R14, R21, 0xfff00000 ;  /* 0xfff00000150e1836 */ /* 0x000fc80000000000 */
[----:B------:R-:W-:-:S06]  /*1250*/  @P1 IMAD.MOV.U32 R21, RZ, RZ, R14 ;  /* 0x000000ffff151224 */ /* 0x000fcc00078e000e */
[C---:B------:R-:W-:Y:S02]  /*1260*/  DADD R28, R20.reuse, 1 ;  /* 0x3ff00000141c7429 */ /* 0x040fe40000000000 */
[----:B------:R-:W-:-:S04]  /*1270*/  DADD R14, R20, -1 ;  /* 0xbff00000140e7429 */ /* 0x000fc80000000000 */
[----:B------:R-:W0:Y:S02]  /*1280*/  MUFU.RCP64H R17, R29 ;  /* 0x0000001d00117308 */ /* 0x000e240000001800 */
[----:B0-----:R-:W-:Y:S01]  /*1290*/  DFMA R18, -R28, R16, 1 ;  /* 0x3ff000001c12742b */ /* 0x001fe20000000110 */
[----:B------:R-:W-:Y:S02]  /*12a0*/  SHF.R.U32.HI R28, RZ, 0x14, R23 ;  /* 0x00000014ff1c7819 */ /* 0x000fe40000011617 */
[----:B------:R-:W-:-:S05]  /*12b0*/  @!P0 LEA.HI R28, R25, 0xffffffca, RZ, 0xc ;  /* 0xffffffca191c8811 */ /* 0x000fca00078f60ff */
        /* <DEDUP_REMOVED lines=47> */
[----:B------:R-:W-:-:S08]  /*15b0*/  DADD R26, R14, -R20 ;  /* 0x000000000e1a7229 */ /* 0x000fd00000000814 */
[----:B------:R-:W-:Y:S02]  /*15c0*/  DADD R26, R18, R26 ;  /* 0x00000000121a7229 */ /* 0x000fe4000000001a */
[----:B------:R-:W-:-:S08]  /*15d0*/  DMUL R18, R20, R24 ;  /* 0x0000001814127228 */ /* 0x000fd00000000000 */
        /* <DEDUP_REMOVED lines=8> */
[----:B------:R-:W-:Y:S01]  /*1660*/  DADD R30, R14, R30 ;  /* 0x000000000e1e7229 */ /* 0x000fe2000000001e */
[C---:B------:R-:W-:Y:S02]  /*1670*/  VIADD R14, R28.reuse, 0xfffffc01 ;  /* 0xfffffc011c0e7836 */ /* 0x040fe40000000000 */
[----:B------:R-:W-:Y:S02]  /*1680*/  @P1 VIADD R14, R28, 0xfffffc02 ;  /* 0xfffffc021c0e1836 */ /* 0x000fe40000000000 */
[----:B------:R-:W-:-:S03]  /*1690*/  IMAD.MOV.U32 R15, RZ, RZ, 0x43300000 ;  /* 0x43300000ff0f7424 */ /* 0x000fc600078e00ff */
[----:B------:R-:W-:Y:S01]  /*16a0*/  DADD R18, R18, R30 ;  /* 0x0000000012127229 */ /* 0x000fe2000000001e */
[----:B------:R-:W-:-:S07]  /*16b0*/  LOP3.LUT R14, R14, 0x80000000, RZ, 0x3c, !PT ;  /* 0x800000000e0e7812 */ /* 0x000fce00078e3cff */
[----:B------:R-:W-:Y:S02]  /*16c0*/  DADD R16, R16, R18 ;  /* 0x0000000010107229 */ /* 0x000fe40000000012 */
[----:B------:R-:W-:Y:S01]  /*16d0*/  DADD R18, R14, -UR8 ;  /* 0x800000080e127e29 */ /* 0x000fe20008000000 */
[----:B------:R-:W-:Y:S01]  /*16e0*/  UMOV UR8, 0xfefa39ef ;  /* 0xfefa39ef00087882 */ /* 0x000fe20000000000 */
[----:B------:R-:W-:-:S04]  /*16f0*/  UMOV UR9, 0x3fe62e42 ;  /* 0x3fe62e4200097882 */ /* 0x000fc80000000000 */
        /* <DEDUP_REMOVED lines=72> */
.L_x_127:
[----:B------:R-:W-:Y:S01]  /*1b80*/  DFMA R18, R18, R20, R20 ;  /* 0x000000141212722b */ /* 0x000fe20000000014 */
[----:B------:R-:W-:Y:S01]  /*1b90*/  IMAD.MOV.U32 R16, RZ, RZ, R0 ;  /* 0x000000ffff107224 */ /* 0x000fe200078e0000 */
[----:B------:R-:W-:Y:S01]  /*1ba0*/  DSETP.NEU.AND P0, PT, |R20|, +INF , PT ;  /* 0x7ff000001400742a */ /* 0x000fe20003f0d200 */
[----:B------:R-:W-:-:S07]  /*1bb0*/  IMAD.MOV.U32 R17, RZ, RZ, 0x0 ;  /* 0x00000000ff117424 */ /* 0x000fce00078e00ff */
[----:B------:R-:W-:Y:S02]  /*1bc0*/  FSEL R14, R20, R18, !P0 ;  /* 0x00000012140e7208 */ /* 0x000fe40004000000 */
[----:B------:R-:W-:Y:S01]  /*1bd0*/  FSEL R18, R21, R19, !P0 ;  /* 0x0000001315127208 */ /* 0x000fe20004000000 */
[----:B------:R-:W-:Y:S06]  /*1be0*/  RET.REL.NODEC R16 `(_Z13calcDistancesPdS_S_ii) ;  /* 0xffffffe410047950 */ /* 0x000fec0003c3ffff */
.L_x_128:
        /* <DEDUP_REMOVED lines=9> */
.L_x_135:


//--------------------- .nv.shared._Z21kmeansplusplus_kerneliPdPiS_ii --------------------------
	.section	.nv.shared._Z21kmeansplusplus_kerneliPdPiS_ii,"aw",@nobits
	.sectionflags	@""
	.align	16
	.zero		1024


//--------------------- .nv.shared.reserved.0     --------------------------
	.section	.nv.shared.reserved.0,"aw",@nobits
	.weak		__nv_reservedSMEM_offset_0_alias
	.size		__nv_reservedSMEM_offset_0_alias, 0, 64
	.other		__nv_reservedSMEM_offset_0_alias,@"STO_CUDA_RESERVED_SHARED STV_DEFAULT"
__nv_reservedSMEM_offset_0_alias:
	.zero		0
	.zero		64


//--------------------- .nv.shared._Z24checkDistanceAboveThreshPidiiPdS0_ --------------------------
	.section	.nv.shared._Z24checkDistanceAboveThreshPidiiPdS0_,"aw",@nobits
	.sectionflags	@""
	.align	16
	.zero		1024


//--------------------- .nv.shared._Z18divideAcrossLabelsPdPii --------------------------
	.section	.nv.shared._Z18divideAcrossLabelsPdPii,"aw",@nobits
	.sectionflags	@""
	.align	16
	.zero		1024


//--------------------- .nv.shared._Z18sumLabelFreqsShmemPiS_i --------------------------
	.section	.nv.shared._Z18sumLabelFreqsShmemPiS_i,"aw",@nobits
	.sectionflags	@""
	.align	16
	.zero		1024


//--------------------- .nv.shared._Z13sumLabelFreqsPiS_i --------------------------
	.section	.nv.shared._Z13sumLabelFreqsPiS_i,"aw",@nobits
	.sectionflags	@""
	.align	16
	.zero		1024


//--------------------- .nv.shared._Z21sumPointsAcrossLabelsPiPdS0_i --------------------------
	.section	.nv.shared._Z21sumPointsAcrossLabelsPiPdS0_i,"aw",@nobits
	.sectionflags	@""
	.align	16
	.zero		1024


//--------------------- .nv.shared._Z12updateLabelsPiPdii --------------------------
	.section	.nv.shared._Z12updateLabelsPiPdii,"aw",@nobits
	.sectionflags	@""
	.align	16
	.zero		1024


//--------------------- .nv.shared._Z13calcDistancesPdS_S_ii --------------------------
	.section	.nv.shared._Z13calcDistancesPdS_S_ii,"aw",@nobits
	.sectionflags	@""
	.align	16
	.zero		1024


//--------------------- .nv.constant0._Z21kmeansplusplus_kerneliPdPiS_ii --------------------------
	.section	.nv.constant0._Z21kmeansplusplus_kerneliPdPiS_ii,"a",@progbits
	.sectionflags	@""
	.align	4
.nv.constant0._Z21kmeansplusplus_kerneliPdPiS_ii:
	.zero		936


//--------------------- .nv.constant0._Z24checkDistanceAboveThreshPidiiPdS0_ --------------------------
	.section	.nv.constant0._Z24checkDistanceAboveThreshPidiiPdS0_,"a",@progbits
	.sectionflags	@""
	.align	4
.nv.constant0._Z24checkDistanceAboveThreshPidiiPdS0_:
	.zero		936


//--------------------- .nv.constant0._Z18divideAcrossLabelsPdPii --------------------------
	.section	.nv.constant0._Z18divideAcrossLabelsPdPii,"a",@progbits
	.sectionflags	@""
	.align	4
.nv.constant0._Z18divideAcrossLabelsPdPii:
	.zero		916


//--------------------- .nv.constant0._Z18sumLabelFreqsShmemPiS_i --------------------------
	.section	.nv.constant0._Z18sumLabelFreqsShmemPiS_i,"a",@progbits
	.sectionflags	@""
	.align	4
.nv.constant0._Z18sumLabelFreqsShmemPiS_i:
	.zero		916


//--------------------- .nv.constant0._Z13sumLabelFreqsPiS_i --------------------------
	.section	.nv.constant0._Z13sumLabelFreqsPiS_i,"a",@progbits
	.sectionflags	@""
	.align	4
.nv.constant0._Z13sumLabelFreqsPiS_i:
	.zero		916


//--------------------- .nv.constant0._Z21sumPointsAcrossLabelsPiPdS0_i --------------------------
	.section	.nv.constant0._Z21sumPointsAcrossLabelsPiPdS0_i,"a",@progbits
	.sectionflags	@""
	.align	4
.nv.constant0._Z21sumPointsAcrossLabelsPiPdS0_i:
	.zero		924


//--------------------- .nv.constant0._Z12updateLabelsPiPdii --------------------------
	.section	.nv.constant0._Z12updateLabelsPiPdii,"a",@progbits
	.sectionflags	@""
	.align	4
.nv.constant0._Z12updateLabelsPiPdii:
	.zero		920


//--------------------- .nv.constant0._Z13calcDistancesPdS_S_ii --------------------------
	.section	.nv.constant0._Z13calcDistancesPdS_S_ii,"a",@progbits
	.sectionflags	@""
	.align	4
.nv.constant0._Z13calcDistancesPdS_S_ii:
	.zero		928


//--------------------- SYMBOLS --------------------------

	.type		.nv.reservedSmem.offset0,@object
	.size		.nv.reservedSmem.offset0,0x4
	.type		.nv.reservedSmem.cap,@object
	.size		.nv.reservedSmem.cap,0x4
